//
// Generated by NVIDIA NVVM Compiler
//
// Compiler Build ID: CL-36424714
// Cuda compilation tools, release 13.0, V13.0.88
// Based on NVVM 20.0.0
//

.version 9.0
.target sm_100
.address_size 64

	// .globl	_Z10countArrayPiS_ii
.extern .shared .align 16 .b8 buffer[];

.visible .entry _Z10countArrayPiS_ii(
	.param .u64 .ptr .align 1 _Z10countArrayPiS_ii_param_0,
	.param .u64 .ptr .align 1 _Z10countArrayPiS_ii_param_1,
	.param .u32 _Z10countArrayPiS_ii_param_2,
	.param .u32 _Z10countArrayPiS_ii_param_3
)
{
	.reg .pred 	%p<12>;
	.reg .b32 	%r<105>;
	.reg .b64 	%rd<72>;

	ld.param.u64 	%rd4, [_Z10countArrayPiS_ii_param_0];
	ld.param.u64 	%rd5, [_Z10countArrayPiS_ii_param_1];
	ld.param.u32 	%r27, [_Z10countArrayPiS_ii_param_2];
	cvta.to.global.u64 	%rd1, %rd5;
	cvta.to.global.u64 	%rd2, %rd4;
	mov.u32 	%r1, %nctaid.x;
	setp.le.u32 	%p1, %r27, %r1;
	mov.b32 	%r96, 1;
	@%p1 bra 	$L__BB0_2;
	div.u32 	%r96, %r27, %r1;
$L__BB0_2:
	mov.u32 	%r4, %ntid.x;
	setp.le.u32 	%p2, %r96, %r4;
	mov.b32 	%r97, 1;
	@%p2 bra 	$L__BB0_4;
	div.u32 	%r97, %r96, %r4;
$L__BB0_4:
	mov.u32 	%r30, %tid.x;
	mov.u32 	%r31, %ctaid.x;
	mad.lo.s32 	%r32, %r31, %r4, %r30;
	mul.lo.s32 	%r100, %r97, %r32;
	setp.lt.s32 	%p3, %r97, 1;
	@%p3 bra 	$L__BB0_17;
	add.s32 	%r33, %r100, 1;
	add.s32 	%r34, %r100, %r97;
	max.s32 	%r35, %r34, %r33;
	sub.s32 	%r8, %r35, %r100;
	and.b32  	%r9, %r8, 15;
	sub.s32 	%r36, %r100, %r35;
	setp.gt.u32 	%p4, %r36, -16;
	@%p4 bra 	$L__BB0_8;
	and.b32  	%r37, %r8, -16;
	neg.s32 	%r98, %r37;
	add.s64 	%rd3, %rd2, 32;
$L__BB0_7:
	.pragma "nounroll";
	mul.wide.s32 	%rd6, %r100, 4;
	add.s64 	%rd7, %rd3, %rd6;
	ld.global.u32 	%r38, [%rd7+-32];
	mul.wide.s32 	%rd8, %r38, 4;
	add.s64 	%rd9, %rd1, %rd8;
	atom.global.add.u32 	%r39, [%rd9], 1;
	ld.global.u32 	%r40, [%rd7+-28];
	mul.wide.s32 	%rd10, %r40, 4;
	add.s64 	%rd11, %rd1, %rd10;
	atom.global.add.u32 	%r41, [%rd11], 1;
	ld.global.u32 	%r42, [%rd7+-24];
	mul.wide.s32 	%rd12, %r42, 4;
	add.s64 	%rd13, %rd1, %rd12;
	atom.global.add.u32 	%r43, [%rd13], 1;
	ld.global.u32 	%r44, [%rd7+-20];
	mul.wide.s32 	%rd14, %r44, 4;
	add.s64 	%rd15, %rd1, %rd14;
	atom.global.add.u32 	%r45, [%rd15], 1;
	ld.global.u32 	%r46, [%rd7+-16];
	mul.wide.s32 	%rd16, %r46, 4;
	add.s64 	%rd17, %rd1, %rd16;
	atom.global.add.u32 	%r47, [%rd17], 1;
	ld.global.u32 	%r48, [%rd7+-12];
	mul.wide.s32 	%rd18, %r48, 4;
	add.s64 	%rd19, %rd1, %rd18;
	atom.global.add.u32 	%r49, [%rd19], 1;
	ld.global.u32 	%r50, [%rd7+-8];
	mul.wide.s32 	%rd20, %r50, 4;
	add.s64 	%rd21, %rd1, %rd20;
	atom.global.add.u32 	%r51, [%rd21], 1;
	ld.global.u32 	%r52, [%rd7+-4];
	mul.wide.s32 	%rd22, %r52, 4;
	add.s64 	%rd23, %rd1, %rd22;
	atom.global.add.u32 	%r53, [%rd23], 1;
	ld.global.u32 	%r54, [%rd7];
	mul.wide.s32 	%rd24, %r54, 4;
	add.s64 	%rd25, %rd1, %rd24;
	atom.global.add.u32 	%r55, [%rd25], 1;
	ld.global.u32 	%r56, [%rd7+4];
	mul.wide.s32 	%rd26, %r56, 4;
	add.s64 	%rd27, %rd1, %rd26;
	atom.global.add.u32 	%r57, [%rd27], 1;
	ld.global.u32 	%r58, [%rd7+8];
	mul.wide.s32 	%rd28, %r58, 4;
	add.s64 	%rd29, %rd1, %rd28;
	atom.global.add.u32 	%r59, [%rd29], 1;
	ld.global.u32 	%r60, [%rd7+12];
	mul.wide.s32 	%rd30, %r60, 4;
	add.s64 	%rd31, %rd1, %rd30;
	atom.global.add.u32 	%r61, [%rd31], 1;
	ld.global.u32 	%r62, [%rd7+16];
	mul.wide.s32 	%rd32, %r62, 4;
	add.s64 	%rd33, %rd1, %rd32;
	atom.global.add.u32 	%r63, [%rd33], 1;
	ld.global.u32 	%r64, [%rd7+20];
	mul.wide.s32 	%rd34, %r64, 4;
	add.s64 	%rd35, %rd1, %rd34;
	atom.global.add.u32 	%r65, [%rd35], 1;
	ld.global.u32 	%r66, [%rd7+24];
	mul.wide.s32 	%rd36, %r66, 4;
	add.s64 	%rd37, %rd1, %rd36;
	atom.global.add.u32 	%r67, [%rd37], 1;
	ld.global.u32 	%r68, [%rd7+28];
	mul.wide.s32 	%rd38, %r68, 4;
	add.s64 	%rd39, %rd1, %rd38;
	atom.global.add.u32 	%r69, [%rd39], 1;
	add.s32 	%r100, %r100, 16;
	add.s32 	%r98, %r98, 16;
	setp.ne.s32 	%p5, %r98, 0;
	@%p5 bra 	$L__BB0_7;
$L__BB0_8:
	setp.eq.s32 	%p6, %r9, 0;
	@%p6 bra 	$L__BB0_17;
	and.b32  	%r16, %r8, 7;
	setp.lt.u32 	%p7, %r9, 8;
	@%p7 bra 	$L__BB0_11;
	mul.wide.s32 	%rd40, %r100, 4;
	add.s64 	%rd41, %rd2, %rd40;
	ld.global.u32 	%r70, [%rd41];
	mul.wide.s32 	%rd42, %r70, 4;
	add.s64 	%rd43, %rd1, %rd42;
	atom.global.add.u32 	%r71, [%rd43], 1;
	ld.global.u32 	%r72, [%rd41+4];
	mul.wide.s32 	%rd44, %r72, 4;
	add.s64 	%rd45, %rd1, %rd44;
	atom.global.add.u32 	%r73, [%rd45], 1;
	ld.global.u32 	%r74, [%rd41+8];
	mul.wide.s32 	%rd46, %r74, 4;
	add.s64 	%rd47, %rd1, %rd46;
	atom.global.add.u32 	%r75, [%rd47], 1;
	ld.global.u32 	%r76, [%rd41+12];
	mul.wide.s32 	%rd48, %r76, 4;
	add.s64 	%rd49, %rd1, %rd48;
	atom.global.add.u32 	%r77, [%rd49], 1;
	ld.global.u32 	%r78, [%rd41+16];
	mul.wide.s32 	%rd50, %r78, 4;
	add.s64 	%rd51, %rd1, %rd50;
	atom.global.add.u32 	%r79, [%rd51], 1;
	ld.global.u32 	%r80, [%rd41+20];
	mul.wide.s32 	%rd52, %r80, 4;
	add.s64 	%rd53, %rd1, %rd52;
	atom.global.add.u32 	%r81, [%rd53], 1;
	ld.global.u32 	%r82, [%rd41+24];
	mul.wide.s32 	%rd54, %r82, 4;
	add.s64 	%rd55, %rd1, %rd54;
	atom.global.add.u32 	%r83, [%rd55], 1;
	ld.global.u32 	%r84, [%rd41+28];
	mul.wide.s32 	%rd56, %r84, 4;
	add.s64 	%rd57, %rd1, %rd56;
	atom.global.add.u32 	%r85, [%rd57], 1;
	add.s32 	%r100, %r100, 8;
$L__BB0_11:
	setp.eq.s32 	%p8, %r16, 0;
	@%p8 bra 	$L__BB0_17;
	and.b32  	%r19, %r8, 3;
	setp.lt.u32 	%p9, %r16, 4;
	@%p9 bra 	$L__BB0_14;
	mul.wide.s32 	%rd58, %r100, 4;
	add.s64 	%rd59, %rd2, %rd58;
	ld.global.u32 	%r86, [%rd59];
	mul.wide.s32 	%rd60, %r86, 4;
	add.s64 	%rd61, %rd1, %rd60;
	atom.global.add.u32 	%r87, [%rd61], 1;
	ld.global.u32 	%r88, [%rd59+4];
	mul.wide.s32 	%rd62, %r88, 4;
	add.s64 	%rd63, %rd1, %rd62;
	atom.global.add.u32 	%r89, [%rd63], 1;
	ld.global.u32 	%r90, [%rd59+8];
	mul.wide.s32 	%rd64, %r90, 4;
	add.s64 	%rd65, %rd1, %rd64;
	atom.global.add.u32 	%r91, [%rd65], 1;
	ld.global.u32 	%r92, [%rd59+12];
	mul.wide.s32 	%rd66, %r92, 4;
	add.s64 	%rd67, %rd1, %rd66;
	atom.global.add.u32 	%r93, [%rd67], 1;
	add.s32 	%r100, %r100, 4;
$L__BB0_14:
	setp.eq.s32 	%p10, %r19, 0;
	@%p10 bra 	$L__BB0_17;
	neg.s32 	%r103, %r19;
$L__BB0_16:
	.pragma "nounroll";
	mul.wide.s32 	%rd68, %r100, 4;
	add.s64 	%rd69, %rd2, %rd68;
	ld.global.u32 	%r94, [%rd69];
	mul.wide.s32 	%rd70, %r94, 4;
	add.s64 	%rd71, %rd1, %rd70;
	atom.global.add.u32 	%r95, [%rd71], 1;
	add.s32 	%r100, %r100, 1;
	add.s32 	%r103, %r103, 1;
	setp.ne.s32 	%p11, %r103, 0;
	@%p11 bra 	$L__BB0_16;
$L__BB0_17:
	bar.sync 	0;
	ret;

}
	// .globl	_Z9scanCountPiS_i
.visible .entry _Z9scanCountPiS_i(
	.param .u64 .ptr .align 1 _Z9scanCountPiS_i_param_0,
	.param .u64 .ptr .align 1 _Z9scanCountPiS_i_param_1,
	.param .u32 _Z9scanCountPiS_i_param_2
)
{
	.reg .pred 	%p<12>;
	.reg .b32 	%r<94>;
	.reg .b64 	%rd<11>;

	ld.param.u64 	%rd4, [_Z9scanCountPiS_i_param_0];
	ld.param.u64 	%rd3, [_Z9scanCountPiS_i_param_1];
	ld.param.u32 	%r21, [_Z9scanCountPiS_i_param_2];
	cvta.to.global.u64 	%rd5, %rd4;
	mov.u32 	%r1, %tid.x;
	mov.u32 	%r2, %ctaid.x;
	shr.u32 	%r23, %r21, 31;
	add.s32 	%r24, %r21, %r23;
	shr.s32 	%r3, %r24, 1;
	mad.lo.s32 	%r25, %r21, %r2, %r1;
	mul.wide.s32 	%rd6, %r25, 4;
	add.s64 	%rd1, %rd5, %rd6;
	ld.global.u32 	%r26, [%rd1];
	shl.b32 	%r27, %r1, 2;
	mov.u32 	%r28, buffer;
	add.s32 	%r4, %r28, %r27;
	st.shared.u32 	[%r4], %r26;
	mul.wide.s32 	%rd7, %r3, 4;
	add.s64 	%rd2, %rd1, %rd7;
	ld.global.u32 	%r5, [%rd2];
	shl.b32 	%r29, %r3, 2;
	add.s32 	%r6, %r4, %r29;
	st.shared.u32 	[%r6], %r5;
	ld.shared.u32 	%r7, [%r4];
	bar.sync 	0;
	shr.s32 	%r89, %r21, 1;
	setp.lt.s32 	%p1, %r89, 1;
	mov.b32 	%r91, 1;
	@%p1 bra 	$L__BB1_5;
	shl.b32 	%r31, %r1, 1;
	or.b32  	%r9, %r31, 1;
	mov.b32 	%r91, 1;
$L__BB1_2:
	bar.sync 	0;
	setp.ge.s32 	%p2, %r1, %r89;
	@%p2 bra 	$L__BB1_4;
	mul.lo.s32 	%r32, %r91, %r9;
	add.s32 	%r33, %r32, -1;
	add.s32 	%r34, %r32, %r91;
	add.s32 	%r35, %r33, %r91;
	add.s32 	%r36, %r32, 31;
	shr.s32 	%r37, %r33, %r36;
	add.s32 	%r38, %r37, %r32;
	add.s32 	%r39, %r35, 32;
	shr.s32 	%r40, %r35, %r39;
	add.s32 	%r41, %r40, %r34;
	shl.b32 	%r42, %r38, 2;
	add.s32 	%r44, %r28, %r42;
	ld.shared.u32 	%r45, [%r44+-4];
	shl.b32 	%r46, %r41, 2;
	add.s32 	%r47, %r28, %r46;
	ld.shared.u32 	%r48, [%r47+-4];
	add.s32 	%r49, %r48, %r45;
	st.shared.u32 	[%r47+-4], %r49;
$L__BB1_4:
	shl.b32 	%r91, %r91, 1;
	shr.u32 	%r13, %r89, 1;
	setp.gt.u32 	%p3, %r89, 1;
	mov.u32 	%r89, %r13;
	@%p3 bra 	$L__BB1_2;
$L__BB1_5:
	setp.ne.s32 	%p4, %r1, 0;
	@%p4 bra 	$L__BB1_7;
	add.s32 	%r50, %r21, -1;
	add.s32 	%r51, %r21, 31;
	shr.s32 	%r52, %r50, %r51;
	shr.s32 	%r53, %r52, 10;
	add.s32 	%r54, %r53, %r21;
	shl.b32 	%r55, %r54, 2;
	add.s32 	%r57, %r28, %r55;
	mov.b32 	%r58, 0;
	st.shared.u32 	[%r57+-4], %r58;
$L__BB1_7:
	setp.lt.s32 	%p5, %r21, 2;
	@%p5 bra 	$L__BB1_12;
	shl.b32 	%r60, %r1, 1;
	or.b32  	%r15, %r60, 1;
	mov.b32 	%r92, 1;
$L__BB1_9:
	shr.u32 	%r61, %r91, 31;
	add.s32 	%r62, %r91, %r61;
	shr.s32 	%r91, %r62, 1;
	bar.sync 	0;
	setp.ge.u32 	%p6, %r1, %r92;
	@%p6 bra 	$L__BB1_11;
	mul.lo.s32 	%r63, %r91, %r15;
	add.s32 	%r64, %r63, -1;
	add.s32 	%r65, %r63, %r91;
	add.s32 	%r66, %r64, %r91;
	add.s32 	%r67, %r63, 31;
	shr.s32 	%r68, %r64, %r67;
	shr.s32 	%r69, %r68, 10;
	add.s32 	%r70, %r69, %r63;
	add.s32 	%r71, %r66, 32;
	shr.s32 	%r72, %r66, %r71;
	shr.s32 	%r73, %r72, 10;
	add.s32 	%r74, %r73, %r65;
	shl.b32 	%r75, %r70, 2;
	add.s32 	%r77, %r28, %r75;
	ld.shared.u32 	%r78, [%r77+-4];
	shl.b32 	%r79, %r74, 2;
	add.s32 	%r80, %r28, %r79;
	ld.shared.u32 	%r81, [%r80+-4];
	st.shared.u32 	[%r77+-4], %r81;
	add.s32 	%r82, %r81, %r78;
	st.shared.u32 	[%r80+-4], %r82;
$L__BB1_11:
	shl.b32 	%r92, %r92, 1;
	setp.lt.s32 	%p7, %r92, %r21;
	@%p7 bra 	$L__BB1_9;
$L__BB1_12:
	bar.sync 	0;
	setp.ge.s32 	%p8, %r1, %r3;
	@%p8 bra 	$L__BB1_15;
	ld.shared.u32 	%r83, [%r4];
	add.s32 	%r84, %r83, %r7;
	st.global.u32 	[%rd1], %r84;
	ld.shared.u32 	%r85, [%r6];
	add.s32 	%r20, %r85, %r5;
	st.global.u32 	[%rd2], %r20;
	setp.eq.s64 	%p9, %rd3, 0;
	add.s32 	%r87, %r3, -1;
	setp.ne.s32 	%p10, %r1, %r87;
	or.pred  	%p11, %p9, %p10;
	@%p11 bra 	$L__BB1_15;
	cvta.to.global.u64 	%rd8, %rd3;
	mul.wide.u32 	%rd9, %r2, 4;
	add.s64 	%rd10, %rd8, %rd9;
	st.global.u32 	[%rd10], %r20;
$L__BB1_15:
	ret;

}
	// .globl	_Z9spreadSumPiS_i
.visible .entry _Z9spreadSumPiS_i(
	.param .u64 .ptr .align 1 _Z9spreadSumPiS_i_param_0,
	.param .u64 .ptr .align 1 _Z9spreadSumPiS_i_param_1,
	.param .u32 _Z9spreadSumPiS_i_param_2
)
{
	.reg .pred 	%p<9>;
	.reg .b16 	%rs<3>;
	.reg .b32 	%r<23>;
	.reg .b64 	%rd<22>;

	ld.param.u64 	%rd10, [_Z9spreadSumPiS_i_param_0];
	ld.param.u64 	%rd9, [_Z9spreadSumPiS_i_param_1];
	ld.param.u32 	%r11, [_Z9spreadSumPiS_i_param_2];
	cvta.to.global.u64 	%rd11, %rd10;
	mov.u32 	%r1, %ctaid.x;
	mad.lo.s32 	%r12, %r11, %r1, %r11;
	mov.u32 	%r2, %tid.x;
	setp.ne.s32 	%p1, %r2, 0;
	mul.wide.s32 	%rd12, %r12, 4;
	add.s64 	%rd1, %rd11, %rd12;
	@%p1 bra 	$L__BB2_4;
	setp.eq.s32 	%p2, %r11, 0;
	@%p2 bra 	$L__BB2_4;
	mul.wide.s32 	%rd2, %r11, 4;
	mov.b64 	%rd20, 0;
	mov.u32 	%r20, buffer;
$L__BB2_3:
	add.s64 	%rd14, %rd1, %rd20;
	ld.global.u8 	%rs1, [%rd14];
	st.shared.u8 	[%r20], %rs1;
	add.s64 	%rd20, %rd20, 1;
	add.s32 	%r20, %r20, 1;
	setp.lt.u64 	%p3, %rd20, %rd2;
	@%p3 bra 	$L__BB2_3;
$L__BB2_4:
	bar.sync 	0;
	cvta.to.global.u64 	%rd15, %rd9;
	mul.wide.u32 	%rd16, %r1, 4;
	add.s64 	%rd17, %rd15, %rd16;
	ld.global.u32 	%r5, [%rd17];
	setp.ge.s32 	%p4, %r2, %r11;
	@%p4 bra 	$L__BB2_7;
	mov.u32 	%r6, %ntid.x;
	mov.u32 	%r15, buffer;
	mov.u32 	%r21, %r2;
$L__BB2_6:
	shl.b32 	%r14, %r21, 2;
	add.s32 	%r16, %r15, %r14;
	ld.shared.u32 	%r17, [%r16];
	add.s32 	%r18, %r17, %r5;
	st.shared.u32 	[%r16], %r18;
	add.s32 	%r21, %r21, %r6;
	setp.lt.s32 	%p5, %r21, %r11;
	@%p5 bra 	$L__BB2_6;
$L__BB2_7:
	setp.ne.s32 	%p6, %r2, 0;
	bar.sync 	0;
	@%p6 bra 	$L__BB2_11;
	cvt.s64.s32 	%rd5, %r11;
	setp.eq.s32 	%p7, %r11, 0;
	@%p7 bra 	$L__BB2_11;
	shl.b64 	%rd6, %rd5, 2;
	mov.b64 	%rd21, 0;
	mov.u32 	%r22, buffer;
$L__BB2_10:
	ld.shared.u8 	%rs2, [%r22];
	add.s64 	%rd19, %rd1, %rd21;
	st.global.u8 	[%rd19], %rs2;
	add.s64 	%rd21, %rd21, 1;
	add.s32 	%r22, %r22, 1;
	setp.lt.u64 	%p8, %rd21, %rd6;
	@%p8 bra 	$L__BB2_10;
$L__BB2_11:
	bar.sync 	0;
	ret;

}
	// .globl	_Z9countSortPiS_i
.visible .entry _Z9countSortPiS_i(
	.param .u64 .ptr .align 1 _Z9countSortPiS_i_param_0,
	.param .u64 .ptr .align 1 _Z9countSortPiS_i_param_1,
	.param .u32 _Z9countSortPiS_i_param_2
)
{
	.reg .pred 	%p<16>;
	.reg .b32 	%r<46>;
	.reg .b64 	%rd<16>;

	ld.param.u64 	%rd7, [_Z9countSortPiS_i_param_0];
	ld.param.u64 	%rd6, [_Z9countSortPiS_i_param_1];
	ld.param.u32 	%r28, [_Z9countSortPiS_i_param_2];
	cvta.to.global.u64 	%rd1, %rd7;
	mov.u32 	%r1, %nctaid.x;
	setp.le.u32 	%p1, %r28, %r1;
	mov.b32 	%r37, 1;
	@%p1 bra 	$L__BB3_2;
	div.u32 	%r37, %r28, %r1;
$L__BB3_2:
	mov.u32 	%r4, %ntid.x;
	setp.le.u32 	%p2, %r37, %r4;
	mov.b32 	%r38, 1;
	@%p2 bra 	$L__BB3_4;
	div.u32 	%r38, %r37, %r4;
$L__BB3_4:
	mov.u32 	%r31, %tid.x;
	mov.u32 	%r32, %ctaid.x;
	mad.lo.s32 	%r33, %r32, %r4, %r31;
	mul.lo.s32 	%r39, %r38, %r33;
	setp.lt.s32 	%p3, %r38, 1;
	@%p3 bra 	$L__BB3_23;
	add.s64 	%rd2, %rd1, 32;
	cvta.to.global.u64 	%rd3, %rd6;
	add.s32 	%r8, %r39, %r38;
$L__BB3_6:
	setp.eq.s32 	%p4, %r39, 0;
	mul.wide.s32 	%rd8, %r39, 4;
	add.s64 	%rd4, %rd3, %rd8;
	mov.b32 	%r43, 0;
	@%p4 bra 	$L__BB3_8;
	ld.global.u32 	%r43, [%rd4+-4];
$L__BB3_8:
	ld.global.u32 	%r12, [%rd4];
	setp.ge.s32 	%p5, %r43, %r12;
	@%p5 bra 	$L__BB3_22;
	sub.s32 	%r13, %r12, %r43;
	and.b32  	%r14, %r13, 15;
	sub.s32 	%r35, %r43, %r12;
	setp.gt.u32 	%p6, %r35, -16;
	@%p6 bra 	$L__BB3_12;
	and.b32  	%r36, %r13, -16;
	neg.s32 	%r41, %r36;
$L__BB3_11:
	.pragma "nounroll";
	mul.wide.s32 	%rd9, %r43, 4;
	add.s64 	%rd10, %rd2, %rd9;
	st.global.u32 	[%rd10+-32], %r39;
	st.global.u32 	[%rd10+-28], %r39;
	st.global.u32 	[%rd10+-24], %r39;
	st.global.u32 	[%rd10+-20], %r39;
	st.global.u32 	[%rd10+-16], %r39;
	st.global.u32 	[%rd10+-12], %r39;
	st.global.u32 	[%rd10+-8], %r39;
	st.global.u32 	[%rd10+-4], %r39;
	st.global.u32 	[%rd10], %r39;
	st.global.u32 	[%rd10+4], %r39;
	st.global.u32 	[%rd10+8], %r39;
	st.global.u32 	[%rd10+12], %r39;
	st.global.u32 	[%rd10+16], %r39;
	st.global.u32 	[%rd10+20], %r39;
	st.global.u32 	[%rd10+24], %r39;
	st.global.u32 	[%rd10+28], %r39;
	add.s32 	%r43, %r43, 16;
	add.s32 	%r41, %r41, 16;
	setp.ne.s32 	%p7, %r41, 0;
	@%p7 bra 	$L__BB3_11;
$L__BB3_12:
	setp.eq.s32 	%p8, %r14, 0;
	@%p8 bra 	$L__BB3_22;
	and.b32  	%r21, %r13, 7;
	setp.lt.u32 	%p9, %r14, 8;
	@%p9 bra 	$L__BB3_15;
	mul.wide.s32 	%rd11, %r43, 4;
	add.s64 	%rd12, %rd1, %rd11;
	st.global.u32 	[%rd12], %r39;
	st.global.u32 	[%rd12+4], %r39;
	st.global.u32 	[%rd12+8], %r39;
	st.global.u32 	[%rd12+12], %r39;
	st.global.u32 	[%rd12+16], %r39;
	st.global.u32 	[%rd12+20], %r39;
	st.global.u32 	[%rd12+24], %r39;
	st.global.u32 	[%rd12+28], %r39;
	add.s32 	%r43, %r43, 8;
$L__BB3_15:
	setp.eq.s32 	%p10, %r21, 0;
	@%p10 bra 	$L__BB3_22;
	and.b32  	%r24, %r13, 3;
	setp.lt.u32 	%p11, %r21, 4;
	@%p11 bra 	$L__BB3_18;
	mul.wide.s32 	%rd13, %r43, 4;
	add.s64 	%rd14, %rd1, %rd13;
	st.global.u32 	[%rd14], %r39;
	st.global.u32 	[%rd14+4], %r39;
	st.global.u32 	[%rd14+8], %r39;
	st.global.u32 	[%rd14+12], %r39;
	add.s32 	%r43, %r43, 4;
$L__BB3_18:
	setp.eq.s32 	%p12, %r24, 0;
	@%p12 bra 	$L__BB3_22;
	mul.wide.s32 	%rd15, %r43, 4;
	add.s64 	%rd5, %rd1, %rd15;
	st.global.u32 	[%rd5], %r39;
	setp.eq.s32 	%p13, %r24, 1;
	@%p13 bra 	$L__BB3_22;
	st.global.u32 	[%rd5+4], %r39;
	setp.eq.s32 	%p14, %r24, 2;
	@%p14 bra 	$L__BB3_22;
	st.global.u32 	[%rd5+8], %r39;
$L__BB3_22:
	add.s32 	%r39, %r39, 1;
	setp.lt.s32 	%p15, %r39, %r8;
	@%p15 bra 	$L__BB3_6;
$L__BB3_23:
	ret;

}


// ===== COMPILED SASS (sm_100) =====

	.target	sm_100

	.elftype	@"ET_EXEC"


//--------------------- .note.nv.tkinfo           --------------------------
	.section	.note.nv.tkinfo,"",@"SHT_NOTE"
	.sectionflags	@"SHF_NOTE_NV_TKINFO"
	.tkinfo
        /*0018*/ 	.word	0x00000002
        /*0030*/ 	.string	""
        /*0030*/ 	.string	"ptxas"
        /*0030*/ 	.string	"Cuda compilation tools, release 13.0, V13.0.88"
        /*0030*/ 	.string	"Build cuda_13.0.r13.0/compiler.36424714_0"
        /*0030*/ 	.string	"-arch sm_100 -m 64 "



//--------------------- .note.nv.cuinfo           --------------------------
	.section	.note.nv.cuinfo,"",@"SHT_NOTE"
	.sectionflags	@"SHF_NOTE_NV_CUINFO"
        /*0018*/ 	.short	0x0002
        /*001a*/ 	.short	0x0064
        /*001c*/ 	.short	0x0082
	.zero		2


//--------------------- .nv.info                  --------------------------
	.section	.nv.info,"",@"SHT_CUDA_INFO"
	.align	4


	//----- nvinfo : EIATTR_REGCOUNT
	.align		4
        /*0000*/ 	.byte	0x04, 0x2f
        /*0002*/ 	.short	(.L_1 - .L_0)
	.align		4
.L_0:
        /*0004*/ 	.word	index@(_Z10countArrayPiS_ii)
        /*0008*/ 	.word	0x00000018


	//----- nvinfo : EIATTR_FRAME_SIZE
	.align		4
.L_1:
        /*000c*/ 	.byte	0x04, 0x11
        /*000e*/ 	.short	(.L_3 - .L_2)
	.align		4
.L_2:
        /*0010*/ 	.word	index@(_Z10countArrayPiS_ii)
        /*0014*/ 	.word	0x00000000


	//----- nvinfo : EIATTR_REGCOUNT
	.align		4
.L_3:
        /*0018*/ 	.byte	0x04, 0x2f
        /*001a*/ 	.short	(.L_5 - .L_4)
	.align		4
.L_4:
        /*001c*/ 	.word	index@(_Z9scanCountPiS_i)
        /*0020*/ 	.word	0x00000016


	//----- nvinfo : EIATTR_FRAME_SIZE
	.align		4
.L_5:
        /*0024*/ 	.byte	0x04, 0x11
        /*0026*/ 	.short	(.L_7 - .L_6)
	.align		4
.L_6:
        /*0028*/ 	.word	index@(_Z9scanCountPiS_i)
        /*002c*/ 	.word	0x00000000


	//----- nvinfo : EIATTR_REGCOUNT
	.align		4
.L_7:
        /*0030*/ 	.byte	0x04, 0x2f
        /*0032*/ 	.short	(.L_9 - .L_8)
	.align		4
.L_8:
        /*0034*/ 	.word	index@(_Z9spreadSumPiS_i)
        /*0038*/ 	.word	0x0000001a


	//----- nvinfo : EIATTR_FRAME_SIZE
	.align		4
.L_9:
        /*003c*/ 	.byte	0x04, 0x11
        /*003e*/ 	.short	(.L_11 - .L_10)
	.align		4
.L_10:
        /*0040*/ 	.word	index@(_Z9spreadSumPiS_i)
        /*0044*/ 	.word	0x00000000


	//----- nvinfo : EIATTR_REGCOUNT
	.align		4
.L_11:
        /*0048*/ 	.byte	0x04, 0x2f
        /*004a*/ 	.short	(.L_13 - .L_12)
	.align		4
.L_12:
        /*004c*/ 	.word	index@(_Z9countSortPiS_i)
        /*0050*/ 	.word	0x0000000b


	//----- nvinfo : EIATTR_FRAME_SIZE
	.align		4
.L_13:
        /*0054*/ 	.byte	0x04, 0x11
        /*0056*/ 	.short	(.L_15 - .L_14)
	.align		4
.L_14:
        /*0058*/ 	.word	index@(_Z9countSortPiS_i)
        /*005c*/ 	.word	0x00000000


	//----- nvinfo : EIATTR_MIN_STACK_SIZE
	.align		4
.L_15:
        /*0060*/ 	.byte	0x04, 0x12
        /*0062*/ 	.short	(.L_17 - .L_16)
	.align		4
.L_16:
        /*0064*/ 	.word	index@(_Z9countSortPiS_i)
        /*0068*/ 	.word	0x00000000


	//----- nvinfo : EIATTR_MIN_STACK_SIZE
	.align		4
.L_17:
        /*006c*/ 	.byte	0x04, 0x12
        /*006e*/ 	.short	(.L_19 - .L_18)
	.align		4
.L_18:
        /*0070*/ 	.word	index@(_Z9spreadSumPiS_i)
        /*0074*/ 	.word	0x00000000


	//----- nvinfo : EIATTR_MIN_STACK_SIZE
	.align		4
.L_19:
        /*0078*/ 	.byte	0x04, 0x12
        /*007a*/ 	.short	(.L_21 - .L_20)
	.align		4
.L_20:
        /*007c*/ 	.word	index@(_Z9scanCountPiS_i)
        /*0080*/ 	.word	0x00000000


	//----- nvinfo : EIATTR_MIN_STACK_SIZE
	.align		4
.L_21:
        /*0084*/ 	.byte	0x04, 0x12
        /*0086*/ 	.short	(.L_23 - .L_22)
	.align		4
.L_22:
        /*0088*/ 	.word	index@(_Z10countArrayPiS_ii)
        /*008c*/ 	.word	0x00000000
.L_23:


//--------------------- .nv.compat                --------------------------
	.section	.nv.compat,"",@"SHT_CUDA_COMPAT_INFO"
	.align	4
        /*0000*/ 	.byte	0x02, 0x09, 0x00, 0x00, 0x02, 0x02, 0x01, 0x00, 0x02, 0x05, 0x05, 0x00, 0x03, 0x07, 0x01, 0x01
        /*0010*/ 	.byte	0x02, 0x03, 0x00, 0x00, 0x02, 0x06, 0x01, 0x00, 0x04, 0x0b, 0x08, 0x00, 0x09, 0x00, 0x00, 0x00
        /*0020*/ 	.byte	0x00, 0x00, 0x00, 0x00


//--------------------- .nv.info._Z9countSortPiS_i --------------------------
	.section	.nv.info._Z9countSortPiS_i,"",@"SHT_CUDA_INFO"
	.sectionflags	@""
	.align	4


	//----- nvinfo : EIATTR_CUDA_API_VERSION
	.align		4
        /*0000*/ 	.byte	0x04, 0x37
        /*0002*/ 	.short	(.L_25 - .L_24)
.L_24:
        /*0004*/ 	.word	0x00000082


	//----- nvinfo : EIATTR_KPARAM_INFO
	.align		4
.L_25:
        /*0008*/ 	.byte	0x04, 0x17
        /*000a*/ 	.short	(.L_27 - .L_26)
.L_26:
        /*000c*/ 	.word	0x00000000
        /*0010*/ 	.short	0x0002
        /*0012*/ 	.short	0x0010
        /*0014*/ 	.byte	0x00, 0xf0, 0x11, 0x00


	//----- nvinfo : EIATTR_KPARAM_INFO
	.align		4
.L_27:
        /*0018*/ 	.byte	0x04, 0x17
        /*001a*/ 	.short	(.L_29 - .L_28)
.L_28:
        /*001c*/ 	.word	0x00000000
        /*0020*/ 	.short	0x0001
        /*0022*/ 	.short	0x0008
        /*0024*/ 	.byte	0x00, 0xf5, 0x21, 0x00


	//----- nvinfo : EIATTR_KPARAM_INFO
	.align		4
.L_29:
        /*0028*/ 	.byte	0x04, 0x17
        /*002a*/ 	.short	(.L_31 - .L_30)
.L_30:
        /*002c*/ 	.word	0x00000000
        /*0030*/ 	.short	0x0000
        /*0032*/ 	.short	0x0000
        /*0034*/ 	.byte	0x00, 0xf5, 0x21, 0x00


	//----- nvinfo : EIATTR_SPARSE_MMA_MASK
	.align		4
.L_31:
        /*0038*/ 	.byte	0x03, 0x50
        /*003a*/ 	.short	0x0000


	//----- nvinfo : EIATTR_MAXREG_COUNT
	.align		4
        /*003c*/ 	.byte	0x03, 0x1b
        /*003e*/ 	.short	0x00ff


	//----- nvinfo : EIATTR_MERCURY_ISA_VERSION
	.align		4
        /*0040*/ 	.byte	0x03, 0x5f
        /*0042*/ 	.short	0x0101


	//----- nvinfo : EIATTR_VRC_CTA_INIT_COUNT
	.align		4
        /*0044*/ 	.byte	0x02, 0x4a
	.zero		1
	.zero		1


	//----- nvinfo : EIATTR_EXIT_INSTR_OFFSETS
	.align		4
        /*0048*/ 	.byte	0x04, 0x1c
        /*004a*/ 	.short	(.L_33 - .L_32)


	//   ....[0]....
.L_32:
        /*004c*/ 	.word	0x00000310


	//   ....[1]....
        /*0050*/ 	.word	0x000008d0


	//----- nvinfo : EIATTR_CRS_STACK_SIZE
	.align		4
.L_33:
        /*0054*/ 	.byte	0x04, 0x1e
        /*0056*/ 	.short	(.L_35 - .L_34)
.L_34:
        /*0058*/ 	.word	0x00000000


	//----- nvinfo : EIATTR_CBANK_PARAM_SIZE
	.align		4
.L_35:
        /*005c*/ 	.byte	0x03, 0x19
        /*005e*/ 	.short	0x0014


	//----- nvinfo : EIATTR_PARAM_CBANK
	.align		4
        /*0060*/ 	.byte	0x04, 0x0a
        /*0062*/ 	.short	(.L_37 - .L_36)
	.align		4
.L_36:
        /*0064*/ 	.word	index@(.nv.constant0._Z9countSortPiS_i)
        /*0068*/ 	.short	0x0380
        /*006a*/ 	.short	0x0014


	//----- nvinfo : EIATTR_SW_WAR
	.align		4
.L_37:
        /*006c*/ 	.byte	0x04, 0x36
        /*006e*/ 	.short	(.L_39 - .L_38)
.L_38:
        /*0070*/ 	.word	0x00000008
.L_39:


//--------------------- .nv.info._Z9spreadSumPiS_i --------------------------
	.section	.nv.info._Z9spreadSumPiS_i,"",@"SHT_CUDA_INFO"
	.sectionflags	@""
	.align	4


	//----- nvinfo : EIATTR_CUDA_API_VERSION
	.align		4
        /*0000*/ 	.byte	0x04, 0x37
        /*0002*/ 	.short	(.L_41 - .L_40)
.L_40:
        /*0004*/ 	.word	0x00000082


	//----- nvinfo : EIATTR_KPARAM_INFO
	.align		4
.L_41:
        /*0008*/ 	.byte	0x04, 0x17
        /*000a*/ 	.short	(.L_43 - .L_42)
.L_42:
        /*000c*/ 	.word	0x00000000
        /*0010*/ 	.short	0x0002
        /*0012*/ 	.short	0x0010
        /*0014*/ 	.byte	0x00, 0xf0, 0x11, 0x00


	//----- nvinfo : EIATTR_KPARAM_INFO
	.align		4
.L_43:
        /*0018*/ 	.byte	0x04, 0x17
        /*001a*/ 	.short	(.L_45 - .L_44)
.L_44:
        /*001c*/ 	.word	0x00000000
        /*0020*/ 	.short	0x0001
        /*0022*/ 	.short	0x0008
        /*0024*/ 	.byte	0x00, 0xf5, 0x21, 0x00


	//----- nvinfo : EIATTR_KPARAM_INFO
	.align		4
.L_45:
        /*0028*/ 	.byte	0x04, 0x17
        /*002a*/ 	.short	(.L_47 - .L_46)
.L_46:
        /*002c*/ 	.word	0x00000000
        /*0030*/ 	.short	0x0000
        /*0032*/ 	.short	0x0000
        /*0034*/ 	.byte	0x00, 0xf5, 0x21, 0x00


	//----- nvinfo : EIATTR_SPARSE_MMA_MASK
	.align		4
.L_47:
        /*0038*/ 	.byte	0x03, 0x50
        /*003a*/ 	.short	0x0000


	//----- nvinfo : EIATTR_MAXREG_COUNT
	.align		4
        /*003c*/ 	.byte	0x03, 0x1b
        /*003e*/ 	.short	0x00ff


	//----- nvinfo : EIATTR_NUM_BARRIERS
	.align		4
        /*0040*/ 	.byte	0x02, 0x4c
        /*0042*/ 	.byte	0x01
	.zero		1


	//----- nvinfo : EIATTR_MERCURY_ISA_VERSION
	.align		4
        /*0044*/ 	.byte	0x03, 0x5f
        /*0046*/ 	.short	0x0101


	//----- nvinfo : EIATTR_VRC_CTA_INIT_COUNT
	.align		4
        /*0048*/ 	.byte	0x02, 0x4a
	.zero		1
	.zero		1


	//----- nvinfo : EIATTR_EXIT_INSTR_OFFSETS
	.align		4
        /*004c*/ 	.byte	0x04, 0x1c
        /*004e*/ 	.short	(.L_49 - .L_48)


	//   ....[0]....
.L_48:
        /*0050*/ 	.word	0x00000ae0


	//----- nvinfo : EIATTR_CRS_STACK_SIZE
	.align		4
.L_49:
        /*0054*/ 	.byte	0x04, 0x1e
        /*0056*/ 	.short	(.L_51 - .L_50)
.L_50:
        /*0058*/ 	.word	0x00000000


	//----- nvinfo : EIATTR_CBANK_PARAM_SIZE
	.align		4
.L_51:
        /*005c*/ 	.byte	0x03, 0x19
        /*005e*/ 	.short	0x0014


	//----- nvinfo : EIATTR_PARAM_CBANK
	.align		4
        /*0060*/ 	.byte	0x04, 0x0a
        /*0062*/ 	.short	(.L_53 - .L_52)
	.align		4
.L_52:
        /*0064*/ 	.word	index@(.nv.constant0._Z9spreadSumPiS_i)
        /*0068*/ 	.short	0x0380
        /*006a*/ 	.short	0x0014


	//----- nvinfo : EIATTR_SW_WAR
	.align		4
.L_53:
        /*006c*/ 	.byte	0x04, 0x36
        /*006e*/ 	.short	(.L_55 - .L_54)
.L_54:
        /*0070*/ 	.word	0x00000008
.L_55:


//--------------------- .nv.info._Z9scanCountPiS_i --------------------------
	.section	.nv.info._Z9scanCountPiS_i,"",@"SHT_CUDA_INFO"
	.sectionflags	@""
	.align	4


	//----- nvinfo : EIATTR_CUDA_API_VERSION
	.align		4
        /*0000*/ 	.byte	0x04, 0x37
        /*0002*/ 	.short	(.L_57 - .L_56)
.L_56:
        /*0004*/ 	.word	0x00000082


	//----- nvinfo : EIATTR_KPARAM_INFO
	.align		4
.L_57:
        /*0008*/ 	.byte	0x04, 0x17
        /*000a*/ 	.short	(.L_59 - .L_58)
.L_58:
        /*000c*/ 	.word	0x00000000
        /*0010*/ 	.short	0x0002
        /*0012*/ 	.short	0x0010
        /*0014*/ 	.byte	0x00, 0xf0, 0x11, 0x00


	//----- nvinfo : EIATTR_KPARAM_INFO
	.align		4
.L_59:
        /*0018*/ 	.byte	0x04, 0x17
        /*001a*/ 	.short	(.L_61 - .L_60)
.L_60:
        /*001c*/ 	.word	0x00000000
        /*0020*/ 	.short	0x0001
        /*0022*/ 	.short	0x0008
        /*0024*/ 	.byte	0x00, 0xf5, 0x21, 0x00


	//----- nvinfo : EIATTR_KPARAM_INFO
	.align		4
.L_61:
        /*0028*/ 	.byte	0x04, 0x17
        /*002a*/ 	.short	(.L_63 - .L_62)
.L_62:
        /*002c*/ 	.word	0x00000000
        /*0030*/ 	.short	0x0000
        /*0032*/ 	.short	0x0000
        /*0034*/ 	.byte	0x00, 0xf5, 0x21, 0x00


	//----- nvinfo : EIATTR_SPARSE_MMA_MASK
	.align		4
.L_63:
        /*0038*/ 	.byte	0x03, 0x50
        /*003a*/ 	.short	0x0000


	//----- nvinfo : EIATTR_MAXREG_COUNT
	.align		4
        /*003c*/ 	.byte	0x03, 0x1b
        /*003e*/ 	.short	0x00ff


	//----- nvinfo : EIATTR_NUM_BARRIERS
	.align		4
        /*0040*/ 	.byte	0x02, 0x4c
        /*0042*/ 	.byte	0x01
	.zero		1


	//----- nvinfo : EIATTR_MERCURY_ISA_VERSION
	.align		4
        /*0044*/ 	.byte	0x03, 0x5f
        /*0046*/ 	.short	0x0101


	//----- nvinfo : EIATTR_VRC_CTA_INIT_COUNT
	.align		4
        /*0048*/ 	.byte	0x02, 0x4a
	.zero		1
	.zero		1


	//----- nvinfo : EIATTR_EXIT_INSTR_OFFSETS
	.align		4
        /*004c*/ 	.byte	0x04, 0x1c
        /*004e*/ 	.short	(.L_65 - .L_64)


	//   ....[0]....
.L_64:
        /*0050*/ 	.word	0x000005f0


	//   ....[1]....
        /*0054*/ 	.word	0x000006b0


	//   ....[2]....
        /*0058*/ 	.word	0x000006f0


	//----- nvinfo : EIATTR_CRS_STACK_SIZE
	.align		4
.L_65:
        /*005c*/ 	.byte	0x04, 0x1e
        /*005e*/ 	.short	(.L_67 - .L_66)
.L_66:
        /*0060*/ 	.word	0x00000000


	//----- nvinfo : EIATTR_CBANK_PARAM_SIZE
	.align		4
.L_67:
        /*0064*/ 	.byte	0x03, 0x19
        /*0066*/ 	.short	0x0014


	//----- nvinfo : EIATTR_PARAM_CBANK
	.align		4
        /*0068*/ 	.byte	0x04, 0x0a
        /*006a*/ 	.short	(.L_69 - .L_68)
	.align		4
.L_68:
        /*006c*/ 	.word	index@(.nv.constant0._Z9scanCountPiS_i)
        /*0070*/ 	.short	0x0380
        /*0072*/ 	.short	0x0014


	//----- nvinfo : EIATTR_SW_WAR
	.align		4
.L_69:
        /*0074*/ 	.byte	0x04, 0x36
        /*0076*/ 	.short	(.L_71 - .L_70)
.L_70:
        /*0078*/ 	.word	0x00000008
.L_71:


//--------------------- .nv.info._Z10countArrayPiS_ii --------------------------
	.section	.nv.info._Z10countArrayPiS_ii,"",@"SHT_CUDA_INFO"
	.sectionflags	@""
	.align	4


	//----- nvinfo : EIATTR_CUDA_API_VERSION
	.align		4
        /*0000*/ 	.byte	0x04, 0x37
        /*0002*/ 	.short	(.L_73 - .L_72)
.L_72:
        /*0004*/ 	.word	0x00000082


	//----- nvinfo : EIATTR_KPARAM_INFO
	.align		4
.L_73:
        /*0008*/ 	.byte	0x04, 0x17
        /*000a*/ 	.short	(.L_75 - .L_74)
.L_74:
        /*000c*/ 	.word	0x00000000
        /*0010*/ 	.short	0x0003
        /*0012*/ 	.short	0x0014
        /*0014*/ 	.byte	0x00, 0xf0, 0x11, 0x00


	//----- nvinfo : EIATTR_KPARAM_INFO
	.align		4
.L_75:
        /*0018*/ 	.byte	0x04, 0x17
        /*001a*/ 	.short	(.L_77 - .L_76)
.L_76:
        /*001c*/ 	.word	0x00000000
        /*0020*/ 	.short	0x0002
        /*0022*/ 	.short	0x0010
        /*0024*/ 	.byte	0x00, 0xf0, 0x11, 0x00


	//----- nvinfo : EIATTR_KPARAM_INFO
	.align		4
.L_77:
        /*0028*/ 	.byte	0x04, 0x17
        /*002a*/ 	.short	(.L_79 - .L_78)
.L_78:
        /*002c*/ 	.word	0x00000000
        /*0030*/ 	.short	0x0001
        /*0032*/ 	.short	0x0008
        /*0034*/ 	.byte	0x00, 0xf5, 0x21, 0x00


	//----- nvinfo : EIATTR_KPARAM_INFO
	.align		4
.L_79:
        /*0038*/ 	.byte	0x04, 0x17
        /*003a*/ 	.short	(.L_81 - .L_80)
.L_80:
        /*003c*/ 	.word	0x00000000
        /*0040*/ 	.short	0x0000
        /*0042*/ 	.short	0x0000
        /*0044*/ 	.byte	0x00, 0xf5, 0x21, 0x00


	//----- nvinfo : EIATTR_SPARSE_MMA_MASK
	.align		4
.L_81:
        /*0048*/ 	.byte	0x03, 0x50
        /*004a*/ 	.short	0x0000


	//----- nvinfo : EIATTR_MAXREG_COUNT
	.align		4
        /*004c*/ 	.byte	0x03, 0x1b
        /*004e*/ 	.short	0x00ff


	//----- nvinfo : EIATTR_NUM_BARRIERS
	.align		4
        /*0050*/ 	.byte	0x02, 0x4c
        /*0052*/ 	.byte	0x01
	.zero		1


	//----- nvinfo : EIATTR_MERCURY_ISA_VERSION
	.align		4
        /*0054*/ 	.byte	0x03, 0x5f
        /*0056*/ 	.short	0x0101


	//----- nvinfo : EIATTR_VRC_CTA_INIT_COUNT
	.align		4
        /*0058*/ 	.byte	0x02, 0x4a
	.zero		1
	.zero		1


	//----- nvinfo : EIATTR_EXIT_INSTR_OFFSETS
	.align		4
        /*005c*/ 	.byte	0x04, 0x1c
        /*005e*/ 	.short	(.L_83 - .L_82)


	//   ....[0]....
.L_82:
        /*0060*/ 	.word	0x00000c70


	//----- nvinfo : EIATTR_CRS_STACK_SIZE
	.align		4
.L_83:
        /*0064*/ 	.byte	0x04, 0x1e
        /*0066*/ 	.short	(.L_85 - .L_84)
.L_84:
        /*0068*/ 	.word	0x00000000


	//----- nvinfo : EIATTR_CBANK_PARAM_SIZE
	.align		4
.L_85:
        /*006c*/ 	.byte	0x03, 0x19
        /*006e*/ 	.short	0x0018


	//----- nvinfo : EIATTR_PARAM_CBANK
	.align		4
        /*0070*/ 	.byte	0x04, 0x0a
        /*0072*/ 	.short	(.L_87 - .L_86)
	.align		4
.L_86:
        /*0074*/ 	.word	index@(.nv.constant0._Z10countArrayPiS_ii)
        /*0078*/ 	.short	0x0380
        /*007a*/ 	.short	0x0018


	//----- nvinfo : EIATTR_SW_WAR
	.align		4
.L_87:
        /*007c*/ 	.byte	0x04, 0x36
        /*007e*/ 	.short	(.L_89 - .L_88)
.L_88:
        /*0080*/ 	.word	0x00000008
.L_89:


//--------------------- .nv.callgraph             --------------------------
	.section	.nv.callgraph,"",@"SHT_CUDA_CALLGRAPH"
	.align	4
	.sectionentsize	8
	.align		4
        /*0000*/ 	.word	0x00000000
	.align		4
        /*0004*/ 	.word	0xffffffff
	.align		4
        /*0008*/ 	.word	0x00000000
	.align		4
        /*000c*/ 	.word	0xfffffffe
	.align		4
        /*0010*/ 	.word	0x00000000
	.align		4
        /*0014*/ 	.word	0xfffffffd
	.align		4
        /*0018*/ 	.word	0x00000000
	.align		4
        /*001c*/ 	.word	0xfffffffc


//--------------------- .text._Z9countSortPiS_i   --------------------------
	.section	.text._Z9countSortPiS_i,"ax",@progbits
	.align	128
        .global         _Z9countSortPiS_i
        .type           _Z9countSortPiS_i,@function
        .size           _Z9countSortPiS_i,(.L_x_47 - _Z9countSortPiS_i)
        .other          _Z9countSortPiS_i,@"STO_CUDA_ENTRY STV_DEFAULT"
_Z9countSortPiS_i:
.text._Z9countSortPiS_i:
[----:B------:R-:W-:Y:S08]  /*0000*/  LDC R1, c[0x0][0x37c] ;  /* 0x0000df00ff017b82 */ /* 0x000ff00000000800 */
[----:B------:R-:W0:Y:S01]  /*0010*/  LDC R4, c[0x0][0x390] ;  /* 0x0000e400ff047b82 */ /* 0x000e220000000800 */
[----:B------:R-:W0:Y:S01]  /*0020*/  LDCU UR4, c[0x0][0x370] ;  /* 0x00006e00ff0477ac */ /* 0x000e220008000800 */
[----:B------:R-:W1:Y:S01]  /*0030*/  S2R R5, SR_TID.X ;  /* 0x0000000000057919 */ /* 0x000e620000002100 */
[----:B------:R-:W-:Y:S01]  /*0040*/  IMAD.MOV.U32 R0, RZ, RZ, 0x1 ;  /* 0x00000001ff007424 */ /* 0x000fe200078e00ff */
[----:B------:R-:W2:Y:S01]  /*0050*/  LDCU UR6, c[0x0][0x360] ;  /* 0x00006c00ff0677ac */ /* 0x000ea20008000800 */
[----:B------:R-:W3:Y:S01]  /*0060*/  S2R R6, SR_CTAID.X ;  /* 0x0000000000067919 */ /* 0x000ee20000002500 */
[----:B0-----:R-:W-:-:S13]  /*0070*/  ISETP.LE.U32.AND P0, PT, R4, UR4, PT ;  /* 0x0000000404007c0c */ /* 0x001fda000bf03070 */
[----:B-123--:R-:W-:Y:S05]  /*0080*/  @P0 BRA `(.L_x_0) ;  /* 0x0000000000480947 */ /* 0x00efea0003800000 */
[----:B------:R-:W0:Y:S01]  /*0090*/  I2F.U32.RP R0, UR4 ;  /* 0x0000000400007d06 */ /* 0x000e220008209000 */
[----:B------:R-:W-:-:S07]  /*00a0*/  ISETP.NE.U32.AND P2, PT, RZ, UR4, PT ;  /* 0x00000004ff007c0c */ /* 0x000fce000bf45070 */
[----:B0-----:R-:W0:Y:S02]  /*00b0*/  MUFU.RCP R0, R0 ;  /* 0x0000000000007308 */ /* 0x001e240000001000 */
[----:B0-----:R-:W-:-:S06]  /*00c0*/  VIADD R2, R0, 0xffffffe ;  /* 0x0ffffffe00027836 */ /* 0x001fcc0000000000 */
[----:B------:R0:W1:Y:S02]  /*00d0*/  F2I.FTZ.U32.TRUNC.NTZ R3, R2 ;  /* 0x0000000200037305 */ /* 0x000064000021f000 */
[----:B0-----:R-:W-:Y:S02]  /*00e0*/  HFMA2 R2, -RZ, RZ, 0, 0 ;  /* 0x00000000ff027431 */ /* 0x001fe400000001ff */
[----:B-1----:R-:W-:-:S04]  /*00f0*/  IMAD.MOV R7, RZ, RZ, -R3 ;  /* 0x000000ffff077224 */ /* 0x002fc800078e0a03 */
[----:B------:R-:W-:-:S04]  /*0100*/  IMAD R7, R7, UR4, RZ ;  /* 0x0000000407077c24 */ /* 0x000fc8000f8e02ff */
[----:B------:R-:W-:-:S06]  /*0110*/  IMAD.HI.U32 R3, R3, R7, R2 ;  /* 0x0000000703037227 */ /* 0x000fcc00078e0002 */
[----:B------:R-:W-:-:S04]  /*0120*/  IMAD.HI.U32 R0, R3, R4, RZ ;  /* 0x0000000403007227 */ /* 0x000fc800078e00ff */
[----:B------:R-:W-:-:S04]  /*0130*/  IMAD.MOV R3, RZ, RZ, -R0 ;  /* 0x000000ffff037224 */ /* 0x000fc800078e0a00 */
[----:B------:R-:W-:-:S05]  /*0140*/  IMAD R3, R3, UR4, R4 ;  /* 0x0000000403037c24 */ /* 0x000fca000f8e0204 */
[----:B------:R-:W-:-:S13]  /*0150*/  ISETP.GE.U32.AND P0, PT, R3, UR4, PT ;  /* 0x0000000403007c0c */ /* 0x000fda000bf06070 */
[----:B------:R-:W-:Y:S01]  /*0160*/  @P0 VIADD R3, R3, -UR4 ;  /* 0x8000000403030c36 */ /* 0x000fe20008000000 */
[----:B------:R-:W-:-:S04]  /*0170*/  @P0 IADD3 R0, PT, PT, R0, 0x1, RZ ;  /* 0x0000000100000810 */ /* 0x000fc80007ffe0ff */
[----:B------:R-:W-:-:S13]  /*0180*/  ISETP.GE.U32.AND P1, PT, R3, UR4, PT ;  /* 0x0000000403007c0c */ /* 0x000fda000bf26070 */
[----:B------:R-:W-:Y:S01]  /*0190*/  @P1 VIADD R0, R0, 0x1 ;  /* 0x0000000100001836 */ /* 0x000fe20000000000 */
[----:B------:R-:W-:-:S07]  /*01a0*/  @!P2 LOP3.LUT R0, RZ, UR4, RZ, 0x33, !PT ;  /* 0x00000004ff00ac12 */ /* 0x000fce000f8e33ff */
.L_x_0:
[----:B------:R-:W-:Y:S01]  /*01b0*/  ISETP.GT.U32.AND P0, PT, R0, UR6, PT ;  /* 0x0000000600007c0c */ /* 0x000fe2000bf04070 */
[----:B------:R-:W-:-:S12]  /*01c0*/  IMAD.MOV.U32 R3, RZ, RZ, 0x1 ;  /* 0x00000001ff037424 */ /* 0x000fd800078e00ff */
[----:B------:R-:W-:Y:S05]  /*01d0*/  @!P0 BRA `(.L_x_1) ;  /* 0x0000000000488947 */ /* 0x000fea0003800000 */
[----:B------:R-:W0:Y:S01]  /*01e0*/  I2F.U32.RP R4, UR6 ;  /* 0x0000000600047d06 */ /* 0x000e220008209000 */
[----:B------:R-:W-:-:S07]  /*01f0*/  ISETP.NE.U32.AND P2, PT, RZ, UR6, PT ;  /* 0x00000006ff007c0c */ /* 0x000fce000bf45070 */
[----:B0-----:R-:W0:Y:S02]  /*0200*/  MUFU.RCP R4, R4 ;  /* 0x0000000400047308 */ /* 0x001e240000001000 */
[----:B0-----:R-:W-:-:S06]  /*0210*/  IADD3 R2, PT, PT, R4, 0xffffffe, RZ ;  /* 0x0ffffffe04027810 */ /* 0x001fcc0007ffe0ff */
[----:B------:R0:W1:Y:S02]  /*0220*/  F2I.FTZ.U32.TRUNC.NTZ R3, R2 ;  /* 0x0000000200037305 */ /* 0x000064000021f000 */
[----:B0-----:R-:W-:Y:S02]  /*0230*/  IMAD.MOV.U32 R2, RZ, RZ, RZ ;  /* 0x000000ffff027224 */ /* 0x001fe400078e00ff */
[----:B-1----:R-:W-:-:S04]  /*0240*/  IMAD.MOV R7, RZ, RZ, -R3 ;  /* 0x000000ffff077224 */ /* 0x002fc800078e0a03 */
[----:B------:R-:W-:-:S04]  /*0250*/  IMAD R7, R7, UR6, RZ ;  /* 0x0000000607077c24 */ /* 0x000fc8000f8e02ff */
[----:B------:R-:W-:-:S06]  /*0260*/  IMAD.HI.U32 R3, R3, R7, R2 ;  /* 0x0000000703037227 */ /* 0x000fcc00078e0002 */
[----:B------:R-:W-:-:S05]  /*0270*/  IMAD.HI.U32 R3, R3, R0, RZ ;  /* 0x0000000003037227 */ /* 0x000fca00078e00ff */
[----:B------:R-:W-:-:S05]  /*0280*/  IADD3 R7, PT, PT, -R3, RZ, RZ ;  /* 0x000000ff03077210 */ /* 0x000fca0007ffe1ff */
[----:B------:R-:W-:-:S05]  /*0290*/  IMAD R0, R7, UR6, R0 ;  /* 0x0000000607007c24 */ /* 0x000fca000f8e0200 */
[----:B------:R-:W-:-:S13]  /*02a0*/  ISETP.GE.U32.AND P0, PT, R0, UR6, PT ;  /* 0x0000000600007c0c */ /* 0x000fda000bf06070 */
[----:B------:R-:W-:Y:S02]  /*02b0*/  @P0 VIADD R0, R0, -UR6 ;  /* 0x8000000600000c36 */ /* 0x000fe40008000000 */
[----:B------:R-:W-:-:S03]  /*02c0*/  @P0 VIADD R3, R3, 0x1 ;  /* 0x0000000103030836 */ /* 0x000fc60000000000 */
[----:B------:R-:W-:-:S13]  /*02d0*/  ISETP.GE.U32.AND P1, PT, R0, UR6, PT ;  /* 0x0000000600007c0c */ /* 0x000fda000bf26070 */
[----:B------:R-:W-:Y:S02]  /*02e0*/  @P1 IADD3 R3, PT, PT, R3, 0x1, RZ ;  /* 0x0000000103031810 */ /* 0x000fe40007ffe0ff */
[----:B------:R-:W-:-:S07]  /*02f0*/  @!P2 LOP3.LUT R3, RZ, UR6, RZ, 0x33, !PT ;  /* 0x00000006ff03ac12 */ /* 0x000fce000f8e33ff */
.L_x_1:
[----:B------:R-:W-:-:S13]  /*0300*/  ISETP.GE.AND P0, PT, R3, 0x1, PT ;  /* 0x000000010300780c */ /* 0x000fda0003f06270 */
[----:B------:R-:W-:Y:S05]  /*0310*/  @!P0 EXIT ;  /* 0x000000000000894d */ /* 0x000fea0003800000 */
[----:B------:R-:W0:Y:S01]  /*0320*/  LDCU.64 UR4, c[0x0][0x380] ;  /* 0x00007000ff0477ac */ /* 0x000e220008000a00 */
[----:B------:R-:W-:Y:S01]  /*0330*/  IMAD R0, R6, UR6, R5 ;  /* 0x0000000606007c24 */ /* 0x000fe2000f8e0205 */
[----:B------:R-:W1:Y:S03]  /*0340*/  LDCU.64 UR8, c[0x0][0x358] ;  /* 0x00006b00ff0877ac */ /* 0x000e660008000a00 */
[----:B------:R-:W-:-:S04]  /*0350*/  IMAD R0, R0, R3, RZ ;  /* 0x0000000300007224 */ /* 0x000fc800078e02ff */
[----:B------:R-:W-:Y:S01]  /*0360*/  IMAD.IADD R3, R0, 0x1, R3 ;  /* 0x0000000100037824 */ /* 0x000fe200078e0203 */
[----:B0-----:R-:W-:-:S04]  /*0370*/  UIADD3 UR4, UP0, UPT, UR4, 0x20, URZ ;  /* 0x0000002004047890 */ /* 0x001fc8000ff1e0ff */
[----:B-1----:R-:W-:-:S12]  /*0380*/  UIADD3.X UR5, UPT, UPT, URZ, UR5, URZ, UP0, !UPT ;  /* 0x00000005ff057290 */ /* 0x002fd800087fe4ff */
.L_x_9:
[----:B------:R-:W0:Y:S01]  /*0390*/  LDC.64 R4, c[0x0][0x388] ;  /* 0x0000e200ff047b82 */ /* 0x000e220000000a00 */
[C---:B------:R-:W-:Y:S01]  /*03a0*/  ISETP.NE.AND P0, PT, R0.reuse, RZ, PT ;  /* 0x000000ff0000720c */ /* 0x040fe20003f05270 */
[----:B------:R-:W-:Y:S02]  /*03b0*/  IMAD.MOV.U32 R7, RZ, RZ, RZ ;  /* 0x000000ffff077224 */ /* 0x000fe400078e00ff */
[----:B0-----:R-:W-:-:S10]  /*03c0*/  IMAD.WIDE R4, R0, 0x4, R4 ;  /* 0x0000000400047825 */ /* 0x001fd400078e0204 */
[----:B------:R-:W2:Y:S04]  /*03d0*/  @P0 LDG.E R7, desc[UR8][R4.64+-0x4] ;  /* 0xfffffc0804070981 */ /* 0x000ea8000c1e1900 */
[----:B------:R-:W2:Y:S01]  /*03e0*/  LDG.E R2, desc[UR8][R4.64] ;  /* 0x0000000804027981 */ /* 0x000ea2000c1e1900 */
[----:B------:R-:W-:Y:S01]  /*03f0*/  BSSY.RECONVERGENT B0, `(.L_x_2) ;  /* 0x000004a000007945 */ /* 0x000fe20003800200 */
[----:B--2---:R-:W-:-:S13]  /*0400*/  ISETP.GE.AND P0, PT, R7, R2, PT ;  /* 0x000000020700720c */ /* 0x004fda0003f06270 */
[----:B------:R-:W-:Y:S05]  /*0410*/  @P0 BRA `(.L_x_3) ;  /* 0x00000004001c0947 */ /* 0x000fea0003800000 */
[C---:B------:R-:W-:Y:S01]  /*0420*/  IADD3 R6, PT, PT, -R7.reuse, R2, RZ ;  /* 0x0000000207067210 */ /* 0x040fe20007ffe1ff */
[----:B------:R-:W-:Y:S01]  /*0430*/  IMAD.IADD R2, R7, 0x1, -R2 ;  /* 0x0000000107027824 */ /* 0x000fe200078e0a02 */
[----:B------:R-:W-:Y:S02]  /*0440*/  BSSY.RECONVERGENT B1, `(.L_x_4) ;  /* 0x000001e000017945 */ /* 0x000fe40003800200 */
[----:B------:R-:W-:Y:S02]  /*0450*/  LOP3.LUT R8, R6, 0xf, RZ, 0xc0, !PT ;  /* 0x0000000f06087812 */ /* 0x000fe400078ec0ff */
[----:B------:R-:W-:Y:S02]  /*0460*/  ISETP.GT.U32.AND P0, PT, R2, -0x10, PT ;  /* 0xfffffff00200780c */ /* 0x000fe40003f04070 */
[----:B------:R-:W-:-:S11]  /*0470*/  ISETP.NE.AND P1, PT, R8, RZ, PT ;  /* 0x000000ff0800720c */ /* 0x000fd60003f25270 */
[----:B------:R-:W-:Y:S05]  /*0480*/  @P0 BRA `(.L_x_5) ;  /* 0x0000000000640947 */ /* 0x000fea0003800000 */
[----:B------:R-:W-:-:S05]  /*0490*/  LOP3.LUT R2, R6, 0xfffffff0, RZ, 0xc0, !PT ;  /* 0xfffffff006027812 */ /* 0x000fca00078ec0ff */
[----:B------:R-:W-:-:S07]  /*04a0*/  IMAD.MOV R2, RZ, RZ, -R2 ;  /* 0x000000ffff027224 */ /* 0x000fce00078e0a02 */
.L_x_6:
[----:B0-----:R-:W-:Y:S01]  /*04b0*/  MOV R4, UR4 ;  /* 0x0000000400047c02 */ /* 0x001fe20008000f00 */
[----:B------:R-:W-:Y:S02]  /*04c0*/  IMAD.U32 R5, RZ, RZ, UR5 ;  /* 0x00000005ff057e24 */ /* 0x000fe4000f8e00ff */
[----:B------:R-:W-:Y:S02]  /*04d0*/  VIADD R2, R2, 0x10 ;  /* 0x0000001002027836 */ /* 0x000fe40000000000 */
[C---:B------:R-:W-:Y:S01]  /*04e0*/  IMAD.WIDE R4, R7.reuse, 0x4, R4 ;  /* 0x0000000407047825 */ /* 0x040fe200078e0204 */
[----:B------:R-:W-:Y:S02]  /*04f0*/  IADD3 R7, PT, PT, R7, 0x10, RZ ;  /* 0x0000001007077810 */ /* 0x000fe40007ffe0ff */
[----:B------:R-:W-:Y:S02]  /*0500*/  ISETP.NE.AND P0, PT, R2, RZ, PT ;  /* 0x000000ff0200720c */ /* 0x000fe40003f05270 */
[----:B------:R0:W-:Y:S04]  /*0510*/  STG.E desc[UR8][R4.64+-0x20], R0 ;  /* 0xffffe00004007986 */ /* 0x0001e8000c101908 */
        /* <DEDUP_REMOVED lines=14> */
[----:B------:R0:W-:Y:S01]  /*0600*/  STG.E desc[UR8][R4.64+0x1c], R0 ;  /* 0x00001c0004007986 */ /* 0x0001e2000c101908 */
[----:B------:R-:W-:Y:S05]  /*0610*/  @P0 BRA `(.L_x_6) ;  /* 0xfffffffc00a40947 */ /* 0x000fea000383ffff */
.L_x_5:
[----:B------:R-:W-:Y:S05]  /*0620*/  BSYNC.RECONVERGENT B1 ;  /* 0x0000000000017941 */ /* 0x000fea0003800200 */
.L_x_4:
[----:B------:R-:W-:Y:S05]  /*0630*/  @!P1 BRA `(.L_x_3) ;  /* 0x0000000000949947 */ /* 0x000fea0003800000 */
[----:B------:R-:W-:Y:S01]  /*0640*/  ISETP.GE.U32.AND P0, PT, R8, 0x8, PT ;  /* 0x000000080800780c */ /* 0x000fe20003f06070 */
[----:B------:R-:W-:Y:S01]  /*0650*/  BSSY.RECONVERGENT B1, `(.L_x_7) ;  /* 0x000000f000017945 */ /* 0x000fe20003800200 */
[----:B------:R-:W-:-:S04]  /*0660*/  LOP3.LUT R2, R6, 0x7, RZ, 0xc0, !PT ;  /* 0x0000000706027812 */ /* 0x000fc800078ec0ff */
[----:B------:R-:W-:-:S07]  /*0670*/  ISETP.NE.AND P1, PT, R2, RZ, PT ;  /* 0x000000ff0200720c */ /* 0x000fce0003f25270 */
[----:B------:R-:W-:Y:S06]  /*0680*/  @!P0 BRA `(.L_x_8) ;  /* 0x00000000002c8947 */ /* 0x000fec0003800000 */
[----:B0-----:R-:W0:Y:S02]  /*0690*/  LDC.64 R4, c[0x0][0x380] ;  /* 0x0000e000ff047b82 */ /* 0x001e240000000a00 */
[----:B0-----:R-:W-:-:S04]  /*06a0*/  IMAD.WIDE R4, R7, 0x4, R4 ;  /* 0x0000000407047825 */ /* 0x001fc800078e0204 */
[----:B------:R-:W-:Y:S01]  /*06b0*/  VIADD R7, R7, 0x8 ;  /* 0x0000000807077836 */ /* 0x000fe20000000000 */
[----:B------:R1:W-:Y:S04]  /*06c0*/  STG.E desc[UR8][R4.64], R0 ;  /* 0x0000000004007986 */ /* 0x0003e8000c101908 */
[----:B------:R1:W-:Y:S04]  /*06d0*/  STG.E desc[UR8][R4.64+0x4], R0 ;  /* 0x0000040004007986 */ /* 0x0003e8000c101908 */
[----:B------:R1:W-:Y:S04]  /*06e0*/  STG.E desc[UR8][R4.64+0x8], R0 ;  /* 0x0000080004007986 */ /* 0x0003e8000c101908 */
[----:B------:R1:W-:Y:S04]  /*06f0*/  STG.E desc[UR8][R4.64+0xc], R0 ;  /* 0x00000c0004007986 */ /* 0x0003e8000c101908 */
[----:B------:R1:W-:Y:S04]  /*0700*/  STG.E desc[UR8][R4.64+0x10], R0 ;  /* 0x0000100004007986 */ /* 0x0003e8000c101908 */
[----:B------:R1:W-:Y:S04]  /*0710*/  STG.E desc[UR8][R4.64+0x14], R0 ;  /* 0x0000140004007986 */ /* 0x0003e8000c101908 */
[----:B------:R1:W-:Y:S04]  /*0720*/  STG.E desc[UR8][R4.64+0x18], R0 ;  /* 0x0000180004007986 */ /* 0x0003e8000c101908 */
[----:B------:R1:W-:Y:S02]  /*0730*/  STG.E desc[UR8][R4.64+0x1c], R0 ;  /* 0x00001c0004007986 */ /* 0x0003e4000c101908 */
.L_x_8:
[----:B------:R-:W-:Y:S05]  /*0740*/  BSYNC.RECONVERGENT B1 ;  /* 0x0000000000017941 */ /* 0x000fea0003800200 */
.L_x_7:
[----:B------:R-:W-:Y:S05]  /*0750*/  @!P1 BRA `(.L_x_3) ;  /* 0x00000000004c9947 */ /* 0x000fea0003800000 */
[----:B------:R-:W-:Y:S02]  /*0760*/  ISETP.GE.U32.AND P0, PT, R2, 0x4, PT ;  /* 0x000000040200780c */ /* 0x000fe40003f06070 */
[----:B------:R-:W-:-:S04]  /*0770*/  LOP3.LUT R6, R6, 0x3, RZ, 0xc0, !PT ;  /* 0x0000000306067812 */ /* 0x000fc800078ec0ff */
[----:B------:R-:W-:-:S07]  /*0780*/  ISETP.NE.AND P1, PT, R6, RZ, PT ;  /* 0x000000ff0600720c */ /* 0x000fce0003f25270 */
[----:B01----:R-:W0:Y:S02]  /*0790*/  @P0 LDC.64 R4, c[0x0][0x380] ;  /* 0x0000e000ff040b82 */ /* 0x003e240000000a00 */
[----:B0-----:R-:W-:-:S04]  /*07a0*/  @P0 IMAD.WIDE R4, R7, 0x4, R4 ;  /* 0x0000000407040825 */ /* 0x001fc800078e0204 */
[----:B------:R-:W-:Y:S01]  /*07b0*/  @P0 VIADD R7, R7, 0x4 ;  /* 0x0000000407070836 */ /* 0x000fe20000000000 */
[----:B------:R2:W-:Y:S04]  /*07c0*/  @P0 STG.E desc[UR8][R4.64], R0 ;  /* 0x0000000004000986 */ /* 0x0005e8000c101908 */
[----:B------:R2:W-:Y:S04]  /*07d0*/  @P0 STG.E desc[UR8][R4.64+0x4], R0 ;  /* 0x0000040004000986 */ /* 0x0005e8000c101908 */
[----:B------:R2:W-:Y:S04]  /*07e0*/  @P0 STG.E desc[UR8][R4.64+0x8], R0 ;  /* 0x0000080004000986 */ /* 0x0005e8000c101908 */
[----:B------:R2:W-:Y:S01]  /*07f0*/  @P0 STG.E desc[UR8][R4.64+0xc], R0 ;  /* 0x00000c0004000986 */ /* 0x0005e2000c101908 */
[----:B------:R-:W-:Y:S05]  /*0800*/  @!P1 BRA `(.L_x_3) ;  /* 0x0000000000209947 */ /* 0x000fea0003800000 */
[----:B--2---:R-:W0:Y:S01]  /*0810*/  LDC.64 R4, c[0x0][0x380] ;  /* 0x0000e000ff047b82 */ /* 0x004e220000000a00 */
[----:B------:R-:W-:Y:S01]  /*0820*/  ISETP.NE.AND P0, PT, R6, 0x1, PT ;  /* 0x000000010600780c */ /* 0x000fe20003f05270 */
[----:B0-----:R-:W-:-:S05]  /*0830*/  IMAD.WIDE R4, R7, 0x4, R4 ;  /* 0x0000000407047825 */ /* 0x001fca00078e0204 */
[----:B------:R3:W-:Y:S07]  /*0840*/  STG.E desc[UR8][R4.64], R0 ;  /* 0x0000000004007986 */ /* 0x0007ee000c101908 */
[----:B------:R-:W-:Y:S05]  /*0850*/  @!P0 BRA `(.L_x_3) ;  /* 0x00000000000c8947 */ /* 0x000fea0003800000 */
[----:B------:R-:W-:Y:S01]  /*0860*/  ISETP.NE.AND P0, PT, R6, 0x2, PT ;  /* 0x000000020600780c */ /* 0x000fe20003f05270 */
[----:B------:R4:W-:-:S12]  /*0870*/  STG.E desc[UR8][R4.64+0x4], R0 ;  /* 0x0000040004007986 */ /* 0x0009d8000c101908 */
[----:B------:R4:W-:Y:S02]  /*0880*/  @P0 STG.E desc[UR8][R4.64+0x8], R0 ;  /* 0x0000080004000986 */ /* 0x0009e4000c101908 */
.L_x_3:
[----:B------:R-:W-:Y:S05]  /*0890*/  BSYNC.RECONVERGENT B0 ;  /* 0x0000000000007941 */ /* 0x000fea0003800200 */
.L_x_2:
[----:B01234-:R-:W-:-:S04]  /*08a0*/  IADD3 R0, PT, PT, R0, 0x1, RZ ;  /* 0x0000000100007810 */ /* 0x01ffc80007ffe0ff */
[----:B------:R-:W-:-:S13]  /*08b0*/  ISETP.GE.AND P0, PT, R0, R3, PT ;  /* 0x000000030000720c */ /* 0x000fda0003f06270 */
[----:B------:R-:W-:Y:S05]  /*08c0*/  @!P0 BRA `(.L_x_9) ;  /* 0xfffffff800b08947 */ /* 0x000fea000383ffff */
[----:B------:R-:W-:Y:S05]  /*08d0*/  EXIT ;  /* 0x000000000000794d */ /* 0x000fea0003800000 */
.L_x_10:
[----:B------:R-:W-:-:S00]  /*08e0*/  BRA `(.L_x_10) ;  /* 0xfffffffc00fc7947 */ /* 0x000fc0000383ffff */
[----:B------:R-:W-:-:S00]  /*08f0*/  NOP ;  /* 0x0000000000007918 */ /* 0x000fc00000000000 */
        /* <DEDUP_REMOVED lines=8> */
.L_x_47:


//--------------------- .text._Z9spreadSumPiS_i   --------------------------
	.section	.text._Z9spreadSumPiS_i,"ax",@progbits
	.align	128
        .global         _Z9spreadSumPiS_i
        .type           _Z9spreadSumPiS_i,@function
        .size           _Z9spreadSumPiS_i,(.L_x_48 - _Z9spreadSumPiS_i)
        .other          _Z9spreadSumPiS_i,@"STO_CUDA_ENTRY STV_DEFAULT"
_Z9spreadSumPiS_i:
.text._Z9spreadSumPiS_i:
[----:B------:R-:W-:Y:S01]  /*0000*/  LDC R1, c[0x0][0x37c] ;  /* 0x0000df00ff017b82 */ /* 0x000fe20000000800 */
[----:B------:R-:W0:Y:S07]  /*0010*/  S2R R5, SR_TID.X ;  /* 0x0000000000057919 */ /* 0x000e2e0000002100 */
[----:B------:R-:W1:Y:S01]  /*0020*/  LDC R0, c[0x0][0x390] ;  /* 0x0000e400ff007b82 */ /* 0x000e620000000800 */
[----:B------:R-:W2:Y:S01]  /*0030*/  LDCU.64 UR8, c[0x0][0x358] ;  /* 0x00006b00ff0877ac */ /* 0x000ea20008000a00 */
[----:B------:R-:W-:Y:S01]  /*0040*/  BSSY.RECONVERGENT B0, `(.L_x_11) ;  /* 0x0000049000007945 */ /* 0x000fe20003800200 */
[----:B------:R-:W3:Y:S05]  /*0050*/  S2R R7, SR_CTAID.X ;  /* 0x0000000000077919 */ /* 0x000eea0000002500 */
[----:B------:R-:W4:Y:S01]  /*0060*/  LDC.64 R2, c[0x0][0x380] ;  /* 0x0000e000ff027b82 */ /* 0x000f220000000a00 */
[----:B-1----:R-:W-:-:S04]  /*0070*/  ISETP.NE.AND P2, PT, R0, RZ, PT ;  /* 0x000000ff0000720c */ /* 0x002fc80003f45270 */
[C---:B0-----:R-:W-:Y:S02]  /*0080*/  ISETP.NE.OR P0, PT, R5.reuse, RZ, !P2 ;  /* 0x000000ff0500720c */ /* 0x041fe40005705670 */
[----:B------:R-:W-:Y:S01]  /*0090*/  ISETP.NE.AND P3, PT, R5, RZ, PT ;  /* 0x000000ff0500720c */ /* 0x000fe20003f65270 */
[----:B---3--:R-:W-:-:S04]  /*00a0*/  IMAD R9, R7, R0, R0 ;  /* 0x0000000007097224 */ /* 0x008fc800078e0200 */
[----:B----4-:R-:W-:-:S06]  /*00b0*/  IMAD.WIDE R2, R9, 0x4, R2 ;  /* 0x0000000409027825 */ /* 0x010fcc00078e0202 */
[----:B--2---:R-:W-:Y:S05]  /*00c0*/  @P0 BRA `(.L_x_12) ;  /* 0x0000000400000947 */ /* 0x004fea0003800000 */
[----:B------:R-:W-:-:S04]  /*00d0*/  IMAD.WIDE R8, R0, 0x4, RZ ;  /* 0x0000000400087825 */ /* 0x000fc800078e02ff */
[----:B------:R-:W-:Y:S01]  /*00e0*/  IMAD.MOV.U32 R23, RZ, RZ, RZ ;  /* 0x000000ffff177224 */ /* 0x000fe200078e00ff */
[----:B------:R-:W-:Y:S01]  /*00f0*/  ISETP.GT.U32.AND P0, PT, R8, RZ, PT ;  /* 0x000000ff0800720c */ /* 0x000fe20003f04070 */
[----:B------:R-:W-:-:S03]  /*0100*/  IMAD.MOV.U32 R11, RZ, RZ, RZ ;  /* 0x000000ffff0b7224 */ /* 0x000fc600078e00ff */
[----:B------:R-:W-:-:S13]  /*0110*/  ISETP.GT.U32.AND.EX P0, PT, R9, RZ, PT, P0 ;  /* 0x000000ff0900720c */ /* 0x000fda0003f04100 */
[----:B------:R-:W-:-:S05]  /*0120*/  @!P0 IADD3 R12, P1, PT, R2, R23, RZ ;  /* 0x00000017020c8210 */ /* 0x000fca0007f3e0ff */
[----:B------:R-:W-:-:S06]  /*0130*/  @!P0 IMAD.X R13, R3, 0x1, R11, P1 ;  /* 0x00000001030d8824 */ /* 0x000fcc00008e060b */
[----:B------:R-:W2:Y:S01]  /*0140*/  @!P0 LDG.E.U8 R13, desc[UR8][R12.64] ;  /* 0x000000080c0d8981 */ /* 0x000ea2000c1e1100 */
[----:B------:R-:W0:Y:S01]  /*0150*/  S2UR UR5, SR_CgaCtaId ;  /* 0x00000000000579c3 */ /* 0x000e220000008800 */
[----:B------:R-:W-:Y:S01]  /*0160*/  @!P0 IMAD.MOV.U32 R23, RZ, RZ, 0x1 ;  /* 0x00000001ff178424 */ /* 0x000fe200078e00ff */
[----:B------:R-:W-:Y:S01]  /*0170*/  UMOV UR4, 0x400 ;  /* 0x0000040000047882 */ /* 0x000fe20000000000 */
[----:B------:R-:W-:-:S03]  /*0180*/  @!P0 IMAD.MOV.U32 R11, RZ, RZ, RZ ;  /* 0x000000ffff0b8224 */ /* 0x000fc600078e00ff */
[CC--:B------:R-:W-:Y:S02]  /*0190*/  IADD3 R4, P5, PT, R8.reuse, -R23.reuse, RZ ;  /* 0x8000001708047210 */ /* 0x0c0fe40007fbe0ff */
[----:B------:R-:W-:Y:S02]  /*01a0*/  ISETP.GT.U32.AND P4, PT, R8, R23, PT ;  /* 0x000000170800720c */ /* 0x000fe40003f84070 */
[----:B------:R-:W-:Y:S01]  /*01b0*/  ISETP.LE.U32.AND P1, PT, R4, 0x3, PT ;  /* 0x000000030400780c */ /* 0x000fe20003f23070 */
[C---:B------:R-:W-:Y:S01]  /*01c0*/  IMAD.X R4, R9.reuse, 0x1, ~R11, P5 ;  /* 0x0000000109047824 */ /* 0x040fe200028e0e0b */
[----:B------:R-:W-:-:S04]  /*01d0*/  ISETP.GT.U32.AND.EX P4, PT, R9, R11, PT, P4 ;  /* 0x0000000b0900720c */ /* 0x000fc80003f84140 */
[----:B------:R-:W-:Y:S01]  /*01e0*/  ISETP.LE.U32.OR.EX P1, PT, R4, RZ, !P4, P1 ;  /* 0x000000ff0400720c */ /* 0x000fe20006723510 */
[----:B0-----:R-:W-:-:S06]  /*01f0*/  ULEA UR4, UR5, UR4, 0x18 ;  /* 0x0000000405047291 */ /* 0x001fcc000f8ec0ff */
[----:B------:R-:W-:-:S05]  /*0200*/  IMAD.U32 R4, RZ, RZ, UR4 ;  /* 0x00000004ff047e24 */ /* 0x000fca000f8e00ff */
[----:B--2---:R0:W-:Y:S02]  /*0210*/  @!P0 STS.U8 [R4], R13 ;  /* 0x0000000d04008388 */ /* 0x0041e40000000000 */
[----:B0-----:R-:W-:Y:S01]  /*0220*/  @!P0 VIADD R4, R4, 0x1 ;  /* 0x0000000104048836 */ /* 0x001fe20000000000 */
[----:B------:R-:W-:Y:S06]  /*0230*/  @P1 BRA `(.L_x_13) ;  /* 0x00000000004c1947 */ /* 0x000fec0003800000 */
[----:B------:R-:W-:Y:S02]  /*0240*/  IADD3 R6, P1, PT, R8, -0x3, RZ ;  /* 0xfffffffd08067810 */ /* 0x000fe40007f3e0ff */
[----:B------:R-:W-:Y:S02]  /*0250*/  PLOP3.LUT P0, PT, PT, PT, PT, 0x8, 0x80 ;  /* 0x000000000080781c */ /* 0x000fe40003f0e170 */
[----:B------:R-:W-:-:S11]  /*0260*/  IADD3.X R10, PT, PT, R9, -0x1, RZ, P1, !PT ;  /* 0xffffffff090a7810 */ /* 0x000fd60000ffe4ff */
.L_x_14:
[----:B------:R-:W-:-:S05]  /*0270*/  IADD3 R12, P1, PT, R2, R23, RZ ;  /* 0x00000017020c7210 */ /* 0x000fca0007f3e0ff */
[----:B------:R-:W-:-:S05]  /*0280*/  IMAD.X R13, R3, 0x1, R11, P1 ;  /* 0x00000001030d7824 */ /* 0x000fca00008e060b */
[----:B------:R-:W2:Y:S04]  /*0290*/  LDG.E.U8 R15, desc[UR8][R12.64] ;  /* 0x000000080c0f7981 */ /* 0x000ea8000c1e1100 */
[----:B------:R-:W3:Y:S04]  /*02a0*/  LDG.E.U8 R17, desc[UR8][R12.64+0x1] ;  /* 0x000001080c117981 */ /* 0x000ee8000c1e1100 */
[----:B------:R-:W4:Y:S04]  /*02b0*/  LDG.E.U8 R19, desc[UR8][R12.64+0x2] ;  /* 0x000002080c137981 */ /* 0x000f28000c1e1100 */
[----:B------:R-:W5:Y:S01]  /*02c0*/  LDG.E.U8 R21, desc[UR8][R12.64+0x3] ;  /* 0x000003080c157981 */ /* 0x000f62000c1e1100 */
[----:B------:R-:W-:-:S04]  /*02d0*/  IADD3 R23, P4, PT, R23, 0x4, RZ ;  /* 0x0000000417177810 */ /* 0x000fc80007f9e0ff */
[----:B------:R-:W-:Y:S01]  /*02e0*/  ISETP.GE.U32.AND P1, PT, R23, R6, PT ;  /* 0x000000061700720c */ /* 0x000fe20003f26070 */
[----:B------:R-:W-:-:S05]  /*02f0*/  IMAD.X R11, RZ, RZ, R11, P4 ;  /* 0x000000ffff0b7224 */ /* 0x000fca00020e060b */
[----:B------:R-:W-:Y:S01]  /*0300*/  ISETP.GE.U32.AND.EX P1, PT, R11, R10, PT, P1 ;  /* 0x0000000a0b00720c */ /* 0x000fe20003f26110 */
[----:B--2---:R-:W-:Y:S04]  /*0310*/  STS.U8 [R4], R15 ;  /* 0x0000000f04007388 */ /* 0x004fe80000000000 */
[----:B---3--:R-:W-:Y:S04]  /*0320*/  STS.U8 [R4+0x1], R17 ;  /* 0x0000011104007388 */ /* 0x008fe80000000000 */
[----:B----4-:R-:W-:Y:S04]  /*0330*/  STS.U8 [R4+0x2], R19 ;  /* 0x0000021304007388 */ /* 0x010fe80000000000 */
[----:B-----5:R0:W-:Y:S02]  /*0340*/  STS.U8 [R4+0x3], R21 ;  /* 0x0000031504007388 */ /* 0x0201e40000000000 */
[----:B0-----:R-:W-:Y:S01]  /*0350*/  VIADD R4, R4, 0x4 ;  /* 0x0000000404047836 */ /* 0x001fe20000000000 */
[----:B------:R-:W-:Y:S06]  /*0360*/  @!P1 BRA `(.L_x_14) ;  /* 0xfffffffc00c09947 */ /* 0x000fec000383ffff */
.L_x_13:
[CC--:B------:R-:W-:Y:S02]  /*0370*/  IADD3 R6, P5, PT, R8.reuse, -R23.reuse, RZ ;  /* 0x8000001708067210 */ /* 0x0c0fe40007fbe0ff */
[----:B------:R-:W-:Y:S02]  /*0380*/  ISETP.GT.U32.AND P4, PT, R8, R23, PT ;  /* 0x000000170800720c */ /* 0x000fe40003f84070 */
[----:B------:R-:W-:Y:S01]  /*0390*/  ISETP.LE.U32.AND P1, PT, R6, 0x1, PT ;  /* 0x000000010600780c */ /* 0x000fe20003f23070 */
[C---:B------:R-:W-:Y:S01]  /*03a0*/  IMAD.X R6, R9.reuse, 0x1, ~R11, P5 ;  /* 0x0000000109067824 */ /* 0x040fe200028e0e0b */
[----:B------:R-:W-:-:S04]  /*03b0*/  ISETP.GT.U32.AND.EX P4, PT, R9, R11, PT, P4 ;  /* 0x0000000b0900720c */ /* 0x000fc80003f84140 */
[----:B------:R-:W-:-:S13]  /*03c0*/  ISETP.LE.U32.OR.EX P1, PT, R6, RZ, !P4, P1 ;  /* 0x000000ff0600720c */ /* 0x000fda0006723510 */
[----:B------:R-:W-:Y:S02]  /*03d0*/  @!P1 IADD3 R12, P5, PT, R2, R23, RZ ;  /* 0x00000017020c9210 */ /* 0x000fe40007fbe0ff */
[----:B------:R-:W-:Y:S02]  /*03e0*/  @!P1 IADD3 R23, P4, PT, R23, 0x2, RZ ;  /* 0x0000000217179810 */ /* 0x000fe40007f9e0ff */
[----:B------:R-:W-:Y:S01]  /*03f0*/  @!P1 PLOP3.LUT P0, PT, PT, PT, PT, 0x8, 0x80 ;  /* 0x000000000080981c */ /* 0x000fe20003f0e170 */
[--C-:B------:R-:W-:Y:S02]  /*0400*/  @!P1 IMAD.X R13, R3, 0x1, R11.reuse, P5 ;  /* 0x00000001030d9824 */ /* 0x100fe400028e060b */
[----:B------:R-:W-:Y:S01]  /*0410*/  @!P1 IMAD.X R11, RZ, RZ, R11, P4 ;  /* 0x000000ffff0b9224 */ /* 0x000fe200020e060b */
[----:B------:R-:W-:Y:S02]  /*0420*/  ISETP.LT.U32.AND P4, PT, R23, R8, PT ;  /* 0x000000081700720c */ /* 0x000fe40003f81070 */
[----:B------:R-:W2:Y:S02]  /*0430*/  @!P1 LDG.E.U8 R15, desc[UR8][R12.64] ;  /* 0x000000080c0f9981 */ /* 0x000ea4000c1e1100 */
[----:B------:R-:W-:-:S02]  /*0440*/  ISETP.LT.U32.OR.EX P0, PT, R11, R9, P0, P4 ;  /* 0x000000090b00720c */ /* 0x000fc40000701540 */
[----:B------:R-:W3:Y:S11]  /*0450*/  @!P1 LDG.E.U8 R17, desc[UR8][R12.64+0x1] ;  /* 0x000001080c119981 */ /* 0x000ef6000c1e1100 */
[----:B------:R-:W-:-:S05]  /*0460*/  @P0 IADD3 R8, P4, PT, R2, R23, RZ ;  /* 0x0000001702080210 */ /* 0x000fca0007f9e0ff */
[----:B------:R-:W-:-:S06]  /*0470*/  @P0 IMAD.X R9, R3, 0x1, R11, P4 ;  /* 0x0000000103090824 */ /* 0x000fcc00020e060b */
[----:B------:R-:W4:Y:S04]  /*0480*/  @P0 LDG.E.U8 R9, desc[UR8][R8.64] ;  /* 0x0000000808090981 */ /* 0x000f28000c1e1100 */
[----:B--2---:R-:W-:Y:S04]  /*0490*/  @!P1 STS.U8 [R4], R15 ;  /* 0x0000000f04009388 */ /* 0x004fe80000000000 */
[----:B---3--:R0:W-:Y:S02]  /*04a0*/  @!P1 STS.U8 [R4+0x1], R17 ;  /* 0x0000011104009388 */ /* 0x0081e40000000000 */
[----:B0-----:R-:W-:-:S05]  /*04b0*/  @!P1 VIADD R4, R4, 0x2 ;  /* 0x0000000204049836 */ /* 0x001fca0000000000 */
[----:B----4-:R0:W-:Y:S02]  /*04c0*/  @P0 STS.U8 [R4], R9 ;  /* 0x0000000904000388 */ /* 0x0101e40000000000 */
.L_x_12:
[----:B------:R-:W-:Y:S05]  /*04d0*/  BSYNC.RECONVERGENT B0 ;  /* 0x0000000000007941 */ /* 0x000fea0003800200 */
.L_x_11:
[----:B0-----:R-:W0:Y:S08]  /*04e0*/  LDC.64 R8, c[0x0][0x388] ;  /* 0x0000e200ff087b82 */ /* 0x001e300000000a00 */
[----:B------:R-:W-:Y:S01]  /*04f0*/  BAR.SYNC.DEFER_BLOCKING 0x0 ;  /* 0x0000000000007b1d */ /* 0x000fe20000010000 */
[----:B------:R-:W-:-:S05]  /*0500*/  ISETP.GE.AND P0, PT, R5, R0, PT ;  /* 0x000000000500720c */ /* 0x000fca0003f06270 */
[----:B------:R-:W-:Y:S01]  /*0510*/  BSSY.RECONVERGENT B0, `(.L_x_15) ;  /* 0x000000f000007945 */ /* 0x000fe20003800200 */
[----:B0-----:R-:W-:-:S07]  /*0520*/  IMAD.WIDE.U32 R6, R7, 0x4, R8 ;  /* 0x0000000407067825 */ /* 0x001fce00078e0008 */
[----:B------:R-:W-:Y:S05]  /*0530*/  @P0 BRA `(.L_x_16) ;  /* 0x0000000000300947 */ /* 0x000fea0003800000 */
[----:B------:R0:W5:Y:S01]  /*0540*/  LDG.E R6, desc[UR8][R6.64] ;  /* 0x0000000806067981 */ /* 0x000162000c1e1900 */
[----:B------:R-:W1:Y:S01]  /*0550*/  LDC R8, c[0x0][0x360] ;  /* 0x0000d800ff087b82 */ /* 0x000e620000000800 */
[----:B------:R-:W-:Y:S01]  /*0560*/  MOV R4, 0x400 ;  /* 0x0000040000047802 */ /* 0x000fe20000000f00 */
[----:B------:R-:W2:Y:S03]  /*0570*/  S2R R9, SR_CgaCtaId ;  /* 0x0000000000097919 */ /* 0x000ea60000008800 */
[----:B0-2---:R-:W-:-:S07]  /*0580*/  LEA R10, R9, R4, 0x18 ;  /* 0x00000004090a7211 */ /* 0x005fce00078ec0ff */
.L_x_17:
[----:B0-----:R-:W-:Y:S02]  /*0590*/  IMAD R4, R5, 0x4, R10 ;  /* 0x0000000405047824 */ /* 0x001fe400078e020a */
[----:B-1----:R-:W-:-:S03]  /*05a0*/  IMAD.IADD R5, R8, 0x1, R5 ;  /* 0x0000000108057824 */ /* 0x002fc600078e0205 */
[----:B------:R-:W0:Y:S02]  /*05b0*/  LDS R7, [R4] ;  /* 0x0000000004077984 */ /* 0x000e240000000800 */
[----:B------:R-:W-:Y:S01]  /*05c0*/  ISETP.GE.AND P0, PT, R5, R0, PT ;  /* 0x000000000500720c */ /* 0x000fe20003f06270 */
[----:B0----5:R-:W-:-:S05]  /*05d0*/  IMAD.IADD R7, R6, 0x1, R7 ;  /* 0x0000000106077824 */ /* 0x021fca00078e0207 */
[----:B------:R0:W-:Y:S07]  /*05e0*/  STS [R4], R7 ;  /* 0x0000000704007388 */ /* 0x0001ee0000000800 */
[----:B------:R-:W-:Y:S05]  /*05f0*/  @!P0 BRA `(.L_x_17) ;  /* 0xfffffffc00e48947 */ /* 0x000fea000383ffff */
.L_x_16:
[----:B------:R-:W-:Y:S05]  /*0600*/  BSYNC.RECONVERGENT B0 ;  /* 0x0000000000007941 */ /* 0x000fea0003800200 */
.L_x_15:
[----:B------:R-:W-:Y:S06]  /*0610*/  BAR.SYNC.DEFER_BLOCKING 0x0 ;  /* 0x0000000000007b1d */ /* 0x000fec0000010000 */
[----:B------:R-:W-:Y:S04]  /*0620*/  BSSY.RECONVERGENT B0, `(.L_x_18) ;  /* 0x000004a000007945 */ /* 0x000fe80003800200 */
[----:B------:R-:W-:Y:S05]  /*0630*/  @P3 BRA `(.L_x_19) ;  /* 0x0000000400203947 */ /* 0x000fea0003800000 */
[----:B------:R-:W-:Y:S05]  /*0640*/  @!P2 BRA `(.L_x_19) ;  /* 0x00000004001ca947 */ /* 0x000fea0003800000 */
[----:B------:R-:W1:Y:S01]  /*0650*/  S2UR UR7, SR_CgaCtaId ;  /* 0x00000000000779c3 */ /* 0x000e620000008800 */
[C---:B------:R-:W-:Y:S01]  /*0660*/  IMAD.SHL.U32 R10, R0.reuse, 0x4, RZ ;  /* 0x00000004000a7824 */ /* 0x040fe200078e00ff */
[----:B------:R-:W-:Y:S01]  /*0670*/  SHF.R.S32.HI R5, RZ, 0x1f, R0 ;  /* 0x0000001fff057819 */ /* 0x000fe20000011400 */
[----:B------:R-:W-:Y:S01]  /*0680*/  UMOV UR6, 0x400 ;  /* 0x0000040000067882 */ /* 0x000fe20000000000 */
[----:B------:R-:W-:Y:S01]  /*0690*/  UMOV UR4, URZ ;  /* 0x000000ff00047c82 */ /* 0x000fe20008000000 */
[----:B------:R-:W-:Y:S01]  /*06a0*/  UMOV UR5, URZ ;  /* 0x000000ff00057c82 */ /* 0x000fe20008000000 */
[----:B------:R-:W-:Y:S02]  /*06b0*/  SHF.L.U64.HI R6, R0, 0x2, R5 ;  /* 0x0000000200067819 */ /* 0x000fe40000010205 */
[----:B------:R-:W-:Y:S02]  /*06c0*/  ISETP.GT.U32.AND P1, PT, R10, RZ, PT ;  /* 0x000000ff0a00720c */ /* 0x000fe40003f24070 */
[----:B------:R-:W-:-:S02]  /*06d0*/  PLOP3.LUT P0, PT, PT, PT, PT, 0x80, 0x8 ;  /* 0x000000000008781c */ /* 0x000fc40003f0f070 */
[----:B------:R-:W-:Y:S01]  /*06e0*/  ISETP.GT.U32.AND.EX P1, PT, R6, RZ, PT, P1 ;  /* 0x000000ff0600720c */ /* 0x000fe20003f24110 */
[----:B-1----:R-:W-:-:S12]  /*06f0*/  ULEA UR6, UR7, UR6, 0x18 ;  /* 0x0000000607067291 */ /* 0x002fd8000f8ec0ff */
[----:B------:R-:W-:Y:S05]  /*0700*/  @P1 BRA `(.L_x_20) ;  /* 0x0000000000201947 */ /* 0x000fea0003800000 */
[----:B0-----:R-:W0:Y:S01]  /*0710*/  LDS.U8 R7, [UR6] ;  /* 0x00000006ff077984 */ /* 0x001e220008000000 */
[----:B------:R-:W-:Y:S01]  /*0720*/  IADD3 R4, P0, PT, R2, UR4, RZ ;  /* 0x0000000402047c10 */ /* 0x000fe2000ff1e0ff */
[----:B------:R-:W-:Y:S01]  /*0730*/  UIADD3 UR6, UPT, UPT, UR6, 0x1, URZ ;  /* 0x0000000106067890 */ /* 0x000fe2000fffe0ff */
[----:B------:R-:W-:Y:S02]  /*0740*/  UMOV UR4, 0x1 ;  /* 0x0000000100047882 */ /* 0x000fe40000000000 */
[----:B------:R-:W-:Y:S01]  /*0750*/  IADD3.X R5, PT, PT, R3, UR5, RZ, P0, !PT ;  /* 0x0000000503057c10 */ /* 0x000fe200087fe4ff */
[----:B------:R-:W-:Y:S01]  /*0760*/  UMOV UR5, URZ ;  /* 0x000000ff00057c82 */ /* 0x000fe20008000000 */
[----:B------:R-:W-:-:S03]  /*0770*/  PLOP3.LUT P0, PT, PT, PT, PT, 0x8, 0x80 ;  /* 0x000000000080781c */ /* 0x000fc60003f0e170 */
[----:B0-----:R1:W-:Y:S10]  /*0780*/  STG.E.U8 desc[UR8][R4.64], R7 ;  /* 0x0000000704007986 */ /* 0x0013f4000c101108 */
.L_x_20:
[C---:B------:R-:W-:Y:S02]  /*0790*/  IADD3 R0, P3, PT, R10.reuse, -UR4, RZ ;  /* 0x800000040a007c10 */ /* 0x040fe4000ff7e0ff */
[----:B------:R-:W-:Y:S02]  /*07a0*/  ISETP.GT.U32.AND P1, PT, R10, UR4, PT ;  /* 0x000000040a007c0c */ /* 0x000fe4000bf24070 */
[----:B------:R-:W-:Y:S02]  /*07b0*/  ISETP.LE.U32.AND P2, PT, R0, 0x3, PT ;  /* 0x000000030000780c */ /* 0x000fe40003f43070 */
[C---:B------:R-:W-:Y:S02]  /*07c0*/  ISETP.GT.U32.AND.EX P1, PT, R6.reuse, UR5, PT, P1 ;  /* 0x0000000506007c0c */ /* 0x040fe4000bf24110 */
[----:B------:R-:W-:-:S04]  /*07d0*/  IADD3.X R0, PT, PT, R6, ~UR5, RZ, P3, !PT ;  /* 0x8000000506007c10 */ /* 0x000fc80009ffe4ff */
[----:B------:R-:W-:-:S13]  /*07e0*/  ISETP.LE.U32.OR.EX P1, PT, R0, RZ, !P1, P2 ;  /* 0x000000ff0000720c */ /* 0x000fda0004f23520 */
[----:B------:R-:W-:Y:S05]  /*07f0*/  @P1 BRA `(.L_x_21) ;  /* 0x0000000000501947 */ /* 0x000fea0003800000 */
[----:B------:R-:W-:Y:S02]  /*0800*/  IADD3 R8, P1, PT, R10, -0x3, RZ ;  /* 0xfffffffd0a087810 */ /* 0x000fe40007f3e0ff */
[----:B------:R-:W-:Y:S02]  /*0810*/  PLOP3.LUT P0, PT, PT, PT, PT, 0x8, 0x80 ;  /* 0x000000000080781c */ /* 0x000fe40003f0e170 */
[----:B------:R-:W-:-:S11]  /*0820*/  IADD3.X R0, PT, PT, R6, -0x1, RZ, P1, !PT ;  /* 0xffffffff06007810 */ /* 0x000fd60000ffe4ff */
.L_x_22:
[----:B01--4-:R-:W0:Y:S01]  /*0830*/  LDS.U8 R7, [UR6] ;  /* 0x00000006ff077984 */ /* 0x013e220008000000 */
[----:B------:R-:W-:Y:S01]  /*0840*/  IADD3 R4, P1, PT, R2, UR4, RZ ;  /* 0x0000000402047c10 */ /* 0x000fe2000ff3e0ff */
[----:B------:R-:W-:Y:S02]  /*0850*/  UIADD3 UR4, UP0, UPT, UR4, 0x4, URZ ;  /* 0x0000000404047890 */ /* 0x000fe4000ff1e0ff */
[----:B------:R-:W1:Y:S01]  /*0860*/  LDS.U8 R9, [UR6+0x1] ;  /* 0x00000106ff097984 */ /* 0x000e620008000000 */
[----:B------:R-:W-:Y:S01]  /*0870*/  IADD3.X R5, PT, PT, R3, UR5, RZ, P1, !PT ;  /* 0x0000000503057c10 */ /* 0x000fe20008ffe4ff */
[----:B------:R-:W-:Y:S02]  /*0880*/  UIADD3.X UR5, UPT, UPT, URZ, UR5, URZ, UP0, !UPT ;  /* 0x00000005ff057290 */ /* 0x000fe400087fe4ff */
[----:B------:R-:W2:Y:S01]  /*0890*/  LDS.U8 R11, [UR6+0x2] ;  /* 0x00000206ff0b7984 */ /* 0x000ea20008000000 */
[----:B------:R-:W-:-:S03]  /*08a0*/  ISETP.LE.U32.AND P1, PT, R8, UR4, PT ;  /* 0x0000000408007c0c */ /* 0x000fc6000bf23070 */
[----:B------:R-:W3:Y:S01]  /*08b0*/  LDS.U8 R13, [UR6+0x3] ;  /* 0x00000306ff0d7984 */ /* 0x000ee20008000000 */
[----:B------:R-:W-:Y:S01]  /*08c0*/  IMAD.U32 R15, RZ, RZ, UR5 ;  /* 0x00000005ff0f7e24 */ /* 0x000fe2000f8e00ff */
[----:B------:R-:W-:-:S04]  /*08d0*/  UIADD3 UR6, UPT, UPT, UR6, 0x4, URZ ;  /* 0x0000000406067890 */ /* 0x000fc8000fffe0ff */
[----:B------:R-:W-:Y:S01]  /*08e0*/  ISETP.GE.U32.AND.EX P1, PT, R15, R0, PT, P1 ;  /* 0x000000000f00720c */ /* 0x000fe20003f26110 */
[----:B0-----:R4:W-:Y:S04]  /*08f0*/  STG.E.U8 desc[UR8][R4.64], R7 ;  /* 0x0000000704007986 */ /* 0x0019e8000c101108 */
[----:B-1----:R4:W-:Y:S04]  /*0900*/  STG.E.U8 desc[UR8][R4.64+0x1], R9 ;  /* 0x0000010904007986 */ /* 0x0029e8000c101108 */
[----:B--2---:R4:W-:Y:S04]  /*0910*/  STG.E.U8 desc[UR8][R4.64+0x2], R11 ;  /* 0x0000020b04007986 */ /* 0x0049e8000c101108 */
[----:B---3--:R4:W-:Y:S01]  /*0920*/  STG.E.U8 desc[UR8][R4.64+0x3], R13 ;  /* 0x0000030d04007986 */ /* 0x0089e2000c101108 */
[----:B------:R-:W-:Y:S05]  /*0930*/  @!P1 BRA `(.L_x_22) ;  /* 0xfffffffc00bc9947 */ /* 0x000fea000383ffff */
.L_x_21:
[C---:B------:R-:W-:Y:S02]  /*0940*/  IADD3 R0, P3, PT, R10.reuse, -UR4, RZ ;  /* 0x800000040a007c10 */ /* 0x040fe4000ff7e0ff */
[----:B------:R-:W-:Y:S02]  /*0950*/  ISETP.GT.U32.AND P2, PT, R10, UR4, PT ;  /* 0x000000040a007c0c */ /* 0x000fe4000bf44070 */
[----:B------:R-:W-:Y:S02]  /*0960*/  ISETP.LE.U32.AND P1, PT, R0, 0x1, PT ;  /* 0x000000010000780c */ /* 0x000fe40003f23070 */
[C---:B------:R-:W-:Y:S02]  /*0970*/  ISETP.GT.U32.AND.EX P2, PT, R6.reuse, UR5, PT, P2 ;  /* 0x0000000506007c0c */ /* 0x040fe4000bf44120 */
[----:B------:R-:W-:-:S04]  /*0980*/  IADD3.X R0, PT, PT, R6, ~UR5, RZ, P3, !PT ;  /* 0x8000000506007c10 */ /* 0x000fc80009ffe4ff */
[----:B------:R-:W-:-:S13]  /*0990*/  ISETP.LE.U32.OR.EX P1, PT, R0, RZ, !P2, P1 ;  /* 0x000000ff0000720c */ /* 0x000fda0005723510 */
[----:B------:R-:W-:Y:S05]  /*09a0*/  @P1 BRA `(.L_x_23) ;  /* 0x0000000000281947 */ /* 0x000fea0003800000 */
[----:B01--4-:R-:W0:Y:S01]  /*09b0*/  LDS.U8 R7, [UR6] ;  /* 0x00000006ff077984 */ /* 0x013e220008000000 */
[----:B------:R-:W-:Y:S01]  /*09c0*/  IADD3 R4, P0, PT, R2, UR4, RZ ;  /* 0x0000000402047c10 */ /* 0x000fe2000ff1e0ff */
[----:B------:R-:W-:Y:S02]  /*09d0*/  UIADD3 UR4, UP0, UPT, UR4, 0x2, URZ ;  /* 0x0000000204047890 */ /* 0x000fe4000ff1e0ff */
[----:B------:R-:W1:Y:S01]  /*09e0*/  LDS.U8 R9, [UR6+0x1] ;  /* 0x00000106ff097984 */ /* 0x000e620008000000 */
[----:B------:R-:W-:Y:S01]  /*09f0*/  IADD3.X R5, PT, PT, R3, UR5, RZ, P0, !PT ;  /* 0x0000000503057c10 */ /* 0x000fe200087fe4ff */
[----:B------:R-:W-:Y:S01]  /*0a00*/  UIADD3 UR6, UPT, UPT, UR6, 0x2, URZ ;  /* 0x0000000206067890 */ /* 0x000fe2000fffe0ff */
[----:B------:R-:W-:Y:S01]  /*0a10*/  PLOP3.LUT P0, PT, PT, PT, PT, 0x8, 0x80 ;  /* 0x000000000080781c */ /* 0x000fe20003f0e170 */
[----:B------:R-:W-:Y:S02]  /*0a20*/  UIADD3.X UR5, UPT, UPT, URZ, UR5, URZ, UP0, !UPT ;  /* 0x00000005ff057290 */ /* 0x000fe400087fe4ff */
[----:B0-----:R2:W-:Y:S04]  /*0a30*/  STG.E.U8 desc[UR8][R4.64], R7 ;  /* 0x0000000704007986 */ /* 0x0015e8000c101108 */
[----:B-1----:R2:W-:Y:S06]  /*0a40*/  STG.E.U8 desc[UR8][R4.64+0x1], R9 ;  /* 0x0000010904007986 */ /* 0x0025ec000c101108 */
.L_x_23:
[----:B-12-4-:R-:W-:Y:S01]  /*0a50*/  IMAD.U32 R5, RZ, RZ, UR5 ;  /* 0x00000005ff057e24 */ /* 0x016fe2000f8e00ff */
[----:B------:R-:W-:-:S04]  /*0a60*/  ISETP.GT.U32.AND P1, PT, R10, UR4, PT ;  /* 0x000000040a007c0c */ /* 0x000fc8000bf24070 */
[----:B------:R-:W-:-:S13]  /*0a70*/  ISETP.LT.U32.OR.EX P0, PT, R5, R6, P0, P1 ;  /* 0x000000060500720c */ /* 0x000fda0000701510 */
[----:B------:R-:W1:Y:S01]  /*0a80*/  @P0 LDS.U8 R5, [UR6] ;  /* 0x00000006ff050984 */ /* 0x000e620008000000 */
[----:B------:R-:W-:-:S04]  /*0a90*/  @P0 IADD3 R2, P1, PT, R2, UR4, RZ ;  /* 0x0000000402020c10 */ /* 0x000fc8000ff3e0ff */
[----:B------:R-:W-:-:S05]  /*0aa0*/  @P0 IADD3.X R3, PT, PT, R3, UR5, RZ, P1, !PT ;  /* 0x0000000503030c10 */ /* 0x000fca0008ffe4ff */
[----:B-1----:R1:W-:Y:S04]  /*0ab0*/  @P0 STG.E.U8 desc[UR8][R2.64], R5 ;  /* 0x0000000502000986 */ /* 0x0023e8000c101108 */
.L_x_19:
[----:B------:R-:W-:Y:S05]  /*0ac0*/  BSYNC.RECONVERGENT B0 ;  /* 0x0000000000007941 */ /* 0x000fea0003800200 */
.L_x_18:
[----:B------:R-:W-:Y:S06]  /*0ad0*/  BAR.SYNC.DEFER_BLOCKING 0x0 ;  /* 0x0000000000007b1d */ /* 0x000fec0000010000 */
[----:B------:R-:W-:Y:S05]  /*0ae0*/  EXIT ;  /* 0x000000000000794d */ /* 0x000fea0003800000 */
.L_x_24:
        /* <DEDUP_REMOVED lines=9> */
.L_x_48:


//--------------------- .text._Z9scanCountPiS_i   --------------------------
	.section	.text._Z9scanCountPiS_i,"ax",@progbits
	.align	128
        .global         _Z9scanCountPiS_i
        .type           _Z9scanCountPiS_i,@function
        .size           _Z9scanCountPiS_i,(.L_x_49 - _Z9scanCountPiS_i)
        .other          _Z9scanCountPiS_i,@"STO_CUDA_ENTRY STV_DEFAULT"
_Z9scanCountPiS_i:
.text._Z9scanCountPiS_i:
[----:B------:R-:W-:Y:S01]  /*0000*/  LDC R1, c[0x0][0x37c] ;  /* 0x0000df00ff017b82 */ /* 0x000fe20000000800 */
[----:B------:R-:W0:Y:S07]  /*0010*/  S2R R7, SR_TID.X ;  /* 0x0000000000077919 */ /* 0x000e2e0000002100 */
[----:B------:R-:W1:Y:S01]  /*0020*/  LDC R13, c[0x0][0x390] ;  /* 0x0000e400ff0d7b82 */ /* 0x000e620000000800 */
[----:B------:R-:W2:Y:S01]  /*0030*/  LDCU.64 UR6, c[0x0][0x358] ;  /* 0x00006b00ff0677ac */ /* 0x000ea20008000a00 */
[----:B------:R-:W0:Y:S06]  /*0040*/  S2R R0, SR_CTAID.X ;  /* 0x0000000000007919 */ /* 0x000e2c0000002500 */
[----:B------:R-:W3:Y:S01]  /*0050*/  LDC.64 R2, c[0x0][0x380] ;  /* 0x0000e000ff027b82 */ /* 0x000ee20000000a00 */
[----:B-1----:R-:W-:-:S04]  /*0060*/  LEA.HI R6, R13, R13, RZ, 0x1 ;  /* 0x0000000d0d067211 */ /* 0x002fc800078f08ff */
[----:B------:R-:W-:Y:S01]  /*0070*/  SHF.R.S32.HI R6, RZ, 0x1, R6 ;  /* 0x00000001ff067819 */ /* 0x000fe20000011406 */
[----:B0-----:R-:W-:-:S04]  /*0080*/  IMAD R5, R0, R13, R7 ;  /* 0x0000000d00057224 */ /* 0x001fc800078e0207 */
[----:B---3--:R-:W-:-:S05]  /*0090*/  IMAD.WIDE R2, R5, 0x4, R2 ;  /* 0x0000000405027825 */ /* 0x008fca00078e0202 */
[----:B--2---:R-:W2:Y:S01]  /*00a0*/  LDG.E R14, desc[UR6][R2.64] ;  /* 0x00000006020e7981 */ /* 0x004ea2000c1e1900 */
[----:B------:R-:W-:-:S05]  /*00b0*/  IMAD.WIDE R4, R6, 0x4, R2 ;  /* 0x0000000406047825 */ /* 0x000fca00078e0202 */
[----:B------:R-:W3:Y:S01]  /*00c0*/  LDG.E R8, desc[UR6][R4.64] ;  /* 0x0000000604087981 */ /* 0x000ee2000c1e1900 */
[----:B------:R-:W0:Y:S01]  /*00d0*/  S2UR UR5, SR_CgaCtaId ;  /* 0x00000000000579c3 */ /* 0x000e220000008800 */
[----:B------:R-:W-:Y:S01]  /*00e0*/  UMOV UR4, 0x400 ;  /* 0x0000040000047882 */ /* 0x000fe20000000000 */
[----:B------:R-:W-:-:S04]  /*00f0*/  SHF.R.S32.HI R13, RZ, 0x1, R13 ;  /* 0x00000001ff0d7819 */ /* 0x000fc8000001140d */
[----:B------:R-:W-:Y:S01]  /*0100*/  ISETP.GE.AND P0, PT, R13, 0x1, PT ;  /* 0x000000010d00780c */ /* 0x000fe20003f06270 */
[----:B0-----:R-:W-:-:S06]  /*0110*/  ULEA UR4, UR5, UR4, 0x18 ;  /* 0x0000000405047291 */ /* 0x001fcc000f8ec0ff */
[----:B------:R-:W-:-:S05]  /*0120*/  LEA R9, R7, UR4, 0x2 ;  /* 0x0000000407097c11 */ /* 0x000fca000f8e10ff */
[----:B------:R-:W-:Y:S02]  /*0130*/  IMAD R11, R6, 0x4, R9 ;  /* 0x00000004060b7824 */ /* 0x000fe400078e0209 */
[----:B------:R-:W-:Y:S01]  /*0140*/  IMAD.MOV.U32 R10, RZ, RZ, 0x1 ;  /* 0x00000001ff0a7424 */ /* 0x000fe200078e00ff */
[----:B--2---:R0:W-:Y:S04]  /*0150*/  STS [R9], R14 ;  /* 0x0000000e09007388 */ /* 0x0041e80000000800 */
[----:B---3--:R0:W-:Y:S04]  /*0160*/  STS [R11], R8 ;  /* 0x000000080b007388 */ /* 0x0081e80000000800 */
[----:B------:R0:W1:Y:S01]  /*0170*/  LDS R12, [R9] ;  /* 0x00000000090c7984 */ /* 0x0000620000000800 */
[----:B------:R-:W-:Y:S06]  /*0180*/  BAR.SYNC.DEFER_BLOCKING 0x0 ;  /* 0x0000000000007b1d */ /* 0x000fec0000010000 */
[----:B------:R-:W-:Y:S05]  /*0190*/  @!P0 BRA `(.L_x_25) ;  /* 0x00000000006c8947 */ /* 0x000fea0003800000 */
[----:B------:R-:W-:Y:S01]  /*01a0*/  LEA R15, R7, 0x1, 0x1 ;  /* 0x00000001070f7811 */ /* 0x000fe200078e08ff */
[----:B------:R-:W-:-:S07]  /*01b0*/  IMAD.MOV.U32 R10, RZ, RZ, 0x1 ;  /* 0x00000001ff0a7424 */ /* 0x000fce00078e00ff */
.L_x_28:
[----:B------:R-:W-:Y:S01]  /*01c0*/  BAR.SYNC.DEFER_BLOCKING 0x0 ;  /* 0x0000000000007b1d */ /* 0x000fe20000010000 */
[----:B------:R-:W-:Y:S02]  /*01d0*/  ISETP.GE.AND P0, PT, R7, R13, PT ;  /* 0x0000000d0700720c */ /* 0x000fe40003f06270 */
[----:B------:R-:W-:Y:S02]  /*01e0*/  ISETP.GT.U32.AND P1, PT, R13, 0x1, PT ;  /* 0x000000010d00780c */ /* 0x000fe40003f24070 */
[----:B------:R-:W-:Y:S01]  /*01f0*/  SHF.R.U32.HI R18, RZ, 0x1, R13 ;  /* 0x00000001ff127819 */ /* 0x000fe2000001160d */
[----:B------:R-:W-:Y:S08]  /*0200*/  BSSY.RECONVERGENT B0, `(.L_x_26) ;  /* 0x0000011000007945 */ /* 0x000ff00003800200 */
[----:B------:R-:W-:Y:S05]  /*0210*/  @P0 BRA `(.L_x_27) ;  /* 0x00000000003c0947 */ /* 0x000fea0003800000 */
[CC--:B------:R-:W-:Y:S02]  /*0220*/  IMAD R13, R15.reuse, R10.reuse, -0x1 ;  /* 0xffffffff0f0d7424 */ /* 0x0c0fe400078e020a */
[----:B------:R-:W-:Y:S02]  /*0230*/  IMAD R16, R15, R10, 0x1f ;  /* 0x0000001f0f107424 */ /* 0x000fe400078e020a */
[----:B0-----:R-:W-:-:S03]  /*0240*/  IMAD.IADD R14, R13, 0x1, R10 ;  /* 0x000000010d0e7824 */ /* 0x001fc600078e020a */
[----:B------:R-:W-:Y:S01]  /*0250*/  SHF.R.S32.HI R16, RZ, R16, R13 ;  /* 0x00000010ff107219 */ /* 0x000fe2000001140d */
[----:B------:R-:W-:Y:S02]  /*0260*/  VIADD R17, R14, 0x20 ;  /* 0x000000200e117836 */ /* 0x000fe40000000000 */
[CC--:B------:R-:W-:Y:S02]  /*0270*/  IMAD R13, R15.reuse, R10.reuse, R10 ;  /* 0x0000000a0f0d7224 */ /* 0x0c0fe400078e020a */
[----:B------:R-:W-:Y:S01]  /*0280*/  IMAD R16, R15, R10, R16 ;  /* 0x0000000a0f107224 */ /* 0x000fe200078e0210 */
[----:B------:R-:W-:-:S04]  /*0290*/  SHF.R.S32.HI R14, RZ, R17, R14 ;  /* 0x00000011ff0e7219 */ /* 0x000fc8000001140e */
[----:B------:R-:W-:Y:S01]  /*02a0*/  LEA R16, R16, UR4, 0x2 ;  /* 0x0000000410107c11 */ /* 0x000fe2000f8e10ff */
[----:B------:R-:W-:-:S05]  /*02b0*/  IMAD.IADD R13, R13, 0x1, R14 ;  /* 0x000000010d0d7824 */ /* 0x000fca00078e020e */
[----:B------:R-:W-:Y:S01]  /*02c0*/  LEA R13, R13, UR4, 0x2 ;  /* 0x000000040d0d7c11 */ /* 0x000fe2000f8e10ff */
[----:B------:R-:W-:Y:S04]  /*02d0*/  LDS R16, [R16+-0x4] ;  /* 0xfffffc0010107984 */ /* 0x000fe80000000800 */
[----:B------:R-:W0:Y:S02]  /*02e0*/  LDS R17, [R13+-0x4] ;  /* 0xfffffc000d117984 */ /* 0x000e240000000800 */
[----:B0-----:R-:W-:-:S05]  /*02f0*/  IMAD.IADD R14, R16, 0x1, R17 ;  /* 0x00000001100e7824 */ /* 0x001fca00078e0211 */
[----:B------:R2:W-:Y:S02]  /*0300*/  STS [R13+-0x4], R14 ;  /* 0xfffffc0e0d007388 */ /* 0x0005e40000000800 */
.L_x_27:
[----:B------:R-:W-:Y:S05]  /*0310*/  BSYNC.RECONVERGENT B0 ;  /* 0x0000000000007941 */ /* 0x000fea0003800200 */
.L_x_26:
[----:B--2---:R-:W-:Y:S02]  /*0320*/  IMAD.MOV.U32 R13, RZ, RZ, R18 ;  /* 0x000000ffff0d7224 */ /* 0x004fe400078e0012 */
[----:B------:R-:W-:Y:S01]  /*0330*/  IMAD.SHL.U32 R10, R10, 0x2, RZ ;  /* 0x000000020a0a7824 */ /* 0x000fe200078e00ff */
[----:B------:R-:W-:Y:S06]  /*0340*/  @P1 BRA `(.L_x_28) ;  /* 0xfffffffc009c1947 */ /* 0x000fec000383ffff */
.L_x_25:
[----:B------:R-:W2:Y:S01]  /*0350*/  LDC R16, c[0x0][0x390] ;  /* 0x0000e400ff107b82 */ /* 0x000ea20000000800 */
[----:B------:R-:W-:-:S13]  /*0360*/  ISETP.NE.AND P0, PT, R7, RZ, PT ;  /* 0x000000ff0700720c */ /* 0x000fda0003f05270 */
[C---:B--2---:R-:W-:Y:S02]  /*0370*/  @!P0 VIADD R13, R16.reuse, 0xffffffff ;  /* 0xffffffff100d8836 */ /* 0x044fe40000000000 */
[----:B0-----:R-:W-:-:S05]  /*0380*/  @!P0 VIADD R14, R16, 0x1f ;  /* 0x0000001f100e8836 */ /* 0x001fca0000000000 */
[----:B------:R-:W-:-:S04]  /*0390*/  @!P0 SHF.R.S32.HI R13, RZ, R14, R13 ;  /* 0x0000000eff0d8219 */ /* 0x000fc8000001140d */
[----:B------:R-:W-:-:S04]  /*03a0*/  @!P0 LEA.HI.SX32 R13, R13, R16, 0x16 ;  /* 0x000000100d0d8211 */ /* 0x000fc800078fb2ff */
[----:B------:R-:W-:-:S05]  /*03b0*/  @!P0 LEA R13, R13, UR4, 0x2 ;  /* 0x000000040d0d8c11 */ /* 0x000fca000f8e10ff */
[----:B------:R0:W-:Y:S01]  /*03c0*/  @!P0 STS [R13+-0x4], RZ ;  /* 0xfffffcff0d008388 */ /* 0x0001e20000000800 */
[----:B------:R-:W-:-:S13]  /*03d0*/  ISETP.GE.AND P0, PT, R16, 0x2, PT ;  /* 0x000000021000780c */ /* 0x000fda0003f06270 */
[----:B0-----:R-:W-:Y:S05]  /*03e0*/  @!P0 BRA `(.L_x_29) ;  /* 0x0000000000788947 */ /* 0x001fea0003800000 */
[----:B------:R-:W-:Y:S01]  /*03f0*/  LEA R19, R7, 0x1, 0x1 ;  /* 0x0000000107137811 */ /* 0x000fe200078e08ff */
[----:B------:R-:W0:Y:S01]  /*0400*/  LDCU UR8, c[0x0][0x390] ;  /* 0x00007200ff0877ac */ /* 0x000e220008000800 */
[----:B------:R-:W-:-:S05]  /*0410*/  UMOV UR5, 0x1 ;  /* 0x0000000100057882 */ /* 0x000fca0000000000 */
.L_x_32:
[----:B------:R-:W-:Y:S01]  /*0420*/  BAR.SYNC.DEFER_BLOCKING 0x0 ;  /* 0x0000000000007b1d */ /* 0x000fe20000010000 */
[----:B------:R-:W-:Y:S01]  /*0430*/  ISETP.GE.U32.AND P0, PT, R7, UR5, PT ;  /* 0x0000000507007c0c */ /* 0x000fe2000bf06070 */
[----:B------:R-:W-:Y:S01]  /*0440*/  USHF.L.U32 UR5, UR5, 0x1, URZ ;  /* 0x0000000105057899 */ /* 0x000fe200080006ff */
[----:B------:R-:W-:-:S03]  /*0450*/  LEA.HI R10, R10, R10, RZ, 0x1 ;  /* 0x0000000a0a0a7211 */ /* 0x000fc600078f08ff */
[----:B------:R-:W-:Y:S01]  /*0460*/  BSSY.RECONVERGENT B0, `(.L_x_30) ;  /* 0x0000014000007945 */ /* 0x000fe20003800200 */
[----:B------:R-:W-:-:S07]  /*0470*/  SHF.R.S32.HI R10, RZ, 0x1, R10 ;  /* 0x00000001ff0a7819 */ /* 0x000fce000001140a */
[----:B--2---:R-:W-:Y:S05]  /*0480*/  @P0 BRA `(.L_x_31) ;  /* 0x0000000000440947 */ /* 0x004fea0003800000 */
[----:B------:R-:W-:-:S04]  /*0490*/  IMAD R13, R10, R19, RZ ;  /* 0x000000130a0d7224 */ /* 0x000fc800078e02ff */
[C---:B------:R-:W-:Y:S02]  /*04a0*/  VIADD R15, R13.reuse, 0xffffffff ;  /* 0xffffffff0d0f7836 */ /* 0x040fe40000000000 */
[C---:B------:R-:W-:Y:S02]  /*04b0*/  IMAD.IADD R14, R10.reuse, 0x1, R13 ;  /* 0x000000010a0e7824 */ /* 0x040fe400078e020d */
[----:B------:R-:W-:Y:S02]  /*04c0*/  VIADD R18, R13, 0x1f ;  /* 0x0000001f0d127836 */ /* 0x000fe40000000000 */
[--C-:B------:R-:W-:Y:S02]  /*04d0*/  IMAD.IADD R16, R10, 0x1, R15.reuse ;  /* 0x000000010a107824 */ /* 0x100fe400078e020f */
[----:B------:R-:W-:Y:S01]  /*04e0*/  VIADD R17, R14, 0x1f ;  /* 0x0000001f0e117836 */ /* 0x000fe20000000000 */
[----:B------:R-:W-:-:S04]  /*04f0*/  SHF.R.S32.HI R18, RZ, R18, R15 ;  /* 0x00000012ff127219 */ /* 0x000fc8000001140f */
[----:B------:R-:W-:Y:S02]  /*0500*/  SHF.R.S32.HI R17, RZ, R17, R16 ;  /* 0x00000011ff117219 */ /* 0x000fe40000011410 */
[----:B------:R-:W-:Y:S02]  /*0510*/  LEA.HI.SX32 R18, R18, R13, 0x16 ;  /* 0x0000000d12127211 */ /* 0x000fe400078fb2ff */
[----:B------:R-:W-:Y:S02]  /*0520*/  LEA.HI.SX32 R17, R17, R14, 0x16 ;  /* 0x0000000e11117211 */ /* 0x000fe400078fb2ff */
[----:B------:R-:W-:Y:S02]  /*0530*/  LEA R18, R18, UR4, 0x2 ;  /* 0x0000000412127c11 */ /* 0x000fe4000f8e10ff */
[----:B------:R-:W-:-:S03]  /*0540*/  LEA R17, R17, UR4, 0x2 ;  /* 0x0000000411117c11 */ /* 0x000fc6000f8e10ff */
[----:B------:R-:W-:Y:S04]  /*0550*/  LDS R13, [R18+-0x4] ;  /* 0xfffffc00120d7984 */ /* 0x000fe80000000800 */
[----:B------:R-:W2:Y:S02]  /*0560*/  LDS R14, [R17+-0x4] ;  /* 0xfffffc00110e7984 */ /* 0x000ea40000000800 */
[----:B--2---:R-:W-:Y:S02]  /*0570*/  IMAD.IADD R16, R13, 0x1, R14 ;  /* 0x000000010d107824 */ /* 0x004fe400078e020e */
[----:B------:R2:W-:Y:S04]  /*0580*/  STS [R18+-0x4], R14 ;  /* 0xfffffc0e12007388 */ /* 0x0005e80000000800 */
[----:B------:R2:W-:Y:S02]  /*0590*/  STS [R17+-0x4], R16 ;  /* 0xfffffc1011007388 */ /* 0x0005e40000000800 */
.L_x_31:
[----:B0-----:R-:W-:Y:S05]  /*05a0*/  BSYNC.RECONVERGENT B0 ;  /* 0x0000000000007941 */ /* 0x001fea0003800200 */
.L_x_30:
[----:B------:R-:W-:-:S09]  /*05b0*/  UISETP.GE.AND UP0, UPT, UR5, UR8, UPT ;  /* 0x000000080500728c */ /* 0x000fd2000bf06270 */
[----:B------:R-:W-:Y:S05]  /*05c0*/  BRA.U !UP0, `(.L_x_32) ;  /* 0xfffffffd08947547 */ /* 0x000fea000b83ffff */
.L_x_29:
[----:B------:R-:W-:Y:S01]  /*05d0*/  BAR.SYNC.DEFER_BLOCKING 0x0 ;  /* 0x0000000000007b1d */ /* 0x000fe20000010000 */
[----:B------:R-:W-:-:S13]  /*05e0*/  ISETP.GE.AND P0, PT, R7, R6, PT ;  /* 0x000000060700720c */ /* 0x000fda0003f06270 */
[----:B------:R-:W-:Y:S05]  /*05f0*/  @P0 EXIT ;  /* 0x000000000000094d */ /* 0x000fea0003800000 */
[----:B------:R-:W1:Y:S01]  /*0600*/  LDS R9, [R9] ;  /* 0x0000000009097984 */ /* 0x000e620000000800 */
[----:B------:R-:W0:Y:S01]  /*0610*/  LDCU.64 UR4, c[0x0][0x388] ;  /* 0x00007100ff0477ac */ /* 0x000e220008000a00 */
[----:B------:R-:W-:Y:S02]  /*0620*/  VIADD R6, R6, 0xffffffff ;  /* 0xffffffff06067836 */ /* 0x000fe40000000000 */
[----:B------:R-:W3:Y:S03]  /*0630*/  LDS R11, [R11] ;  /* 0x000000000b0b7984 */ /* 0x000ee60000000800 */
[----:B------:R-:W-:Y:S02]  /*0640*/  ISETP.NE.AND P0, PT, R7, R6, PT ;  /* 0x000000060700720c */ /* 0x000fe40003f05270 */
[----:B0-----:R-:W-:-:S04]  /*0650*/  ISETP.EQ.U32.AND P1, PT, RZ, UR4, PT ;  /* 0x00000004ff007c0c */ /* 0x001fc8000bf22070 */
[----:B------:R-:W-:Y:S01]  /*0660*/  ISETP.EQ.OR.EX P0, PT, RZ, UR5, P0, P1 ;  /* 0x00000005ff007c0c */ /* 0x000fe20008702710 */
[----:B-1----:R-:W-:Y:S02]  /*0670*/  IMAD.IADD R7, R12, 0x1, R9 ;  /* 0x000000010c077824 */ /* 0x002fe400078e0209 */
[----:B---3--:R-:W-:-:S03]  /*0680*/  IMAD.IADD R13, R8, 0x1, R11 ;  /* 0x00000001080d7824 */ /* 0x008fc600078e020b */
[----:B------:R0:W-:Y:S04]  /*0690*/  STG.E desc[UR6][R2.64], R7 ;  /* 0x0000000702007986 */ /* 0x0001e8000c101906 */
[----:B------:R0:W-:Y:S03]  /*06a0*/  STG.E desc[UR6][R4.64], R13 ;  /* 0x0000000d04007986 */ /* 0x0001e6000c101906 */
[----:B------:R-:W-:Y:S05]  /*06b0*/  @P0 EXIT ;  /* 0x000000000000094d */ /* 0x000fea0003800000 */
[----:B0-----:R-:W0:Y:S02]  /*06c0*/  LDC.64 R2, c[0x0][0x388] ;  /* 0x0000e200ff027b82 */ /* 0x001e240000000a00 */
[----:B0-----:R-:W-:-:S05]  /*06d0*/  IMAD.WIDE.U32 R2, R0, 0x4, R2 ;  /* 0x0000000400027825 */ /* 0x001fca00078e0002 */
[----:B------:R-:W-:Y:S01]  /*06e0*/  STG.E desc[UR6][R2.64], R13 ;  /* 0x0000000d02007986 */ /* 0x000fe2000c101906 */
[----:B------:R-:W-:Y:S05]  /*06f0*/  EXIT ;  /* 0x000000000000794d */ /* 0x000fea0003800000 */
.L_x_33:
        /* <DEDUP_REMOVED lines=16> */
.L_x_49:


//--------------------- .text._Z10countArrayPiS_ii --------------------------
	.section	.text._Z10countArrayPiS_ii,"ax",@progbits
	.align	128
        .global         _Z10countArrayPiS_ii
        .type           _Z10countArrayPiS_ii,@function
        .size           _Z10countArrayPiS_ii,(.L_x_50 - _Z10countArrayPiS_ii)
        .other          _Z10countArrayPiS_ii,@"STO_CUDA_ENTRY STV_DEFAULT"
_Z10countArrayPiS_ii:
.text._Z10countArrayPiS_ii:
[----:B------:R-:W-:Y:S08]  /*0000*/  LDC R1, c[0x0][0x37c] ;  /* 0x0000df00ff017b82 */ /* 0x000ff00000000800 */
[----:B------:R-:W0:Y:S01]  /*0010*/  LDC R4, c[0x0][0x390] ;  /* 0x0000e400ff047b82 */ /* 0x000e220000000800 */
[----:B------:R-:W0:Y:S01]  /*0020*/  LDCU UR4, c[0x0][0x370] ;  /* 0x00006e00ff0477ac */ /* 0x000e220008000800 */
[----:B------:R-:W1:Y:S01]  /*0030*/  S2R R5, SR_TID.X ;  /* 0x0000000000057919 */ /* 0x000e620000002100 */
[----:B------:R-:W-:Y:S01]  /*0040*/  HFMA2 R0, -RZ, RZ, 0, 5.9604644775390625e-08 ;  /* 0x00000001ff007431 */ /* 0x000fe200000001ff */
[----:B------:R-:W2:Y:S01]  /*0050*/  LDCU UR5, c[0x0][0x360] ;  /* 0x00006c00ff0577ac */ /* 0x000ea20008000800 */
[----:B------:R-:W3:Y:S01]  /*0060*/  S2R R6, SR_CTAID.X ;  /* 0x0000000000067919 */ /* 0x000ee20000002500 */
[----:B0-----:R-:W-:-:S13]  /*0070*/  ISETP.LE.U32.AND P0, PT, R4, UR4, PT ;  /* 0x0000000404007c0c */ /* 0x001fda000bf03070 */
[----:B-123--:R-:W-:Y:S05]  /*0080*/  @P0 BRA `(.L_x_34) ;  /* 0x0000000000480947 */ /* 0x00efea0003800000 */
[----:B------:R-:W0:Y:S01]  /*0090*/  I2F.U32.RP R0, UR4 ;  /* 0x0000000400007d06 */ /* 0x000e220008209000 */
[----:B------:R-:W-:-:S07]  /*00a0*/  ISETP.NE.U32.AND P2, PT, RZ, UR4, PT ;  /* 0x00000004ff007c0c */ /* 0x000fce000bf45070 */
[----:B0-----:R-:W0:Y:S02]  /*00b0*/  MUFU.RCP R0, R0 ;  /* 0x0000000000007308 */ /* 0x001e240000001000 */
[----:B0-----:R-:W-:-:S06]  /*00c0*/  IADD3 R2, PT, PT, R0, 0xffffffe, RZ ;  /* 0x0ffffffe00027810 */ /* 0x001fcc0007ffe0ff */
[----:B------:R0:W1:Y:S02]  /*00d0*/  F2I.FTZ.U32.TRUNC.NTZ R3, R2 ;  /* 0x0000000200037305 */ /* 0x000064000021f000 */
[----:B0-----:R-:W-:Y:S01]  /*00e0*/  IMAD.MOV.U32 R2, RZ, RZ, RZ ;  /* 0x000000ffff027224 */ /* 0x001fe200078e00ff */
[----:B-1----:R-:W-:-:S05]  /*00f0*/  IADD3 R7, PT, PT, RZ, -R3, RZ ;  /* 0x80000003ff077210 */ /* 0x002fca0007ffe0ff */
[----:B------:R-:W-:-:S04]  /*0100*/  IMAD R7, R7, UR4, RZ ;  /* 0x0000000407077c24 */ /* 0x000fc8000f8e02ff */
[----:B------:R-:W-:-:S06]  /*0110*/  IMAD.HI.U32 R3, R3, R7, R2 ;  /* 0x0000000703037227 */ /* 0x000fcc00078e0002 */
[----:B------:R-:W-:-:S05]  /*0120*/  IMAD.HI.U32 R0, R3, R4, RZ ;  /* 0x0000000403007227 */ /* 0x000fca00078e00ff */
[----:B------:R-:W-:-:S05]  /*0130*/  IADD3 R3, PT, PT, -R0, RZ, RZ ;  /* 0x000000ff00037210 */ /* 0x000fca0007ffe1ff */
[----:B------:R-:W-:-:S05]  /*0140*/  IMAD R3, R3, UR4, R4 ;  /* 0x0000000403037c24 */ /* 0x000fca000f8e0204 */
[----:B------:R-:W-:-:S13]  /*0150*/  ISETP.GE.U32.AND P0, PT, R3, UR4, PT ;  /* 0x0000000403007c0c */ /* 0x000fda000bf06070 */
[----:B------:R-:W-:Y:S02]  /*0160*/  @P0 IADD3 R3, PT, PT, R3, -UR4, RZ ;  /* 0x8000000403030c10 */ /* 0x000fe4000fffe0ff */
[----:B------:R-:W-:Y:S02]  /*0170*/  @P0 IADD3 R0, PT, PT, R0, 0x1, RZ ;  /* 0x0000000100000810 */ /* 0x000fe40007ffe0ff */
[----:B------:R-:W-:-:S13]  /*0180*/  ISETP.GE.U32.AND P1, PT, R3, UR4, PT ;  /* 0x0000000403007c0c */ /* 0x000fda000bf26070 */
[----:B------:R-:W-:Y:S01]  /*0190*/  @P1 VIADD R0, R0, 0x1 ;  /* 0x0000000100001836 */ /* 0x000fe20000000000 */
[----:B------:R-:W-:-:S07]  /*01a0*/  @!P2 LOP3.LUT R0, RZ, UR4, RZ, 0x33, !PT ;  /* 0x00000004ff00ac12 */ /* 0x000fce000f8e33ff */
.L_x_34:
[----:B------:R-:W-:Y:S02]  /*01b0*/  ISETP.GT.U32.AND P0, PT, R0, UR5, PT ;  /* 0x0000000500007c0c */ /* 0x000fe4000bf04070 */
[----:B------:R-:W-:-:S11]  /*01c0*/  MOV R3, 0x1 ;  /* 0x0000000100037802 */ /* 0x000fd60000000f00 */
[----:B------:R-:W-:Y:S05]  /*01d0*/  @!P0 BRA `(.L_x_35) ;  /* 0x0000000000488947 */ /* 0x000fea0003800000 */
        /* <DEDUP_REMOVED lines=18> */
.L_x_35:
[----:B------:R-:W-:Y:S01]  /*0300*/  ISETP.GE.AND P0, PT, R3, 0x1, PT ;  /* 0x000000010300780c */ /* 0x000fe20003f06270 */
[----:B------:R-:W-:-:S12]  /*0310*/  IMAD R0, R6, UR5, R5 ;  /* 0x0000000506007c24 */ /* 0x000fd8000f8e0205 */
[----:B------:R-:W-:Y:S05]  /*0320*/  @!P0 BRA `(.L_x_36) ;  /* 0x00000008004c8947 */ /* 0x000fea0003800000 */
[----:B------:R-:W-:Y:S01]  /*0330*/  IMAD R0, R0, R3, RZ ;  /* 0x0000000300007224 */ /* 0x000fe200078e02ff */
[----:B------:R-:W0:Y:S01]  /*0340*/  LDCU.64 UR4, c[0x0][0x358] ;  /* 0x00006b00ff0477ac */ /* 0x000e220008000a00 */
[----:B------:R-:W-:Y:S03]  /*0350*/  BSSY.RECONVERGENT B0, `(.L_x_37) ;  /* 0x0000045000007945 */ /* 0x000fe60003800200 */
[----:B------:R-:W-:-:S04]  /*0360*/  IADD3 R2, PT, PT, R0, 0x1, RZ ;  /* 0x0000000100027810 */ /* 0x000fc80007ffe0ff */
[----:B------:R-:W-:-:S04]  /*0370*/  VIADDMNMX R3, R0, R3, R2, !PT ;  /* 0x0000000300037246 */ /* 0x000fc80007800102 */
[CC--:B------:R-:W-:Y:S02]  /*0380*/  IADD3 R2, PT, PT, -R0.reuse, R3.reuse, RZ ;  /* 0x0000000300027210 */ /* 0x0c0fe40007ffe1ff */
[----:B------:R-:W-:Y:S02]  /*0390*/  IADD3 R3, PT, PT, R0, -R3, RZ ;  /* 0x8000000300037210 */ /* 0x000fe40007ffe0ff */
[----:B------:R-:W-:Y:S02]  /*03a0*/  LOP3.LUT R11, R2, 0xf, RZ, 0xc0, !PT ;  /* 0x0000000f020b7812 */ /* 0x000fe400078ec0ff */
[----:B------:R-:W-:Y:S02]  /*03b0*/  ISETP.GT.U32.AND P1, PT, R3, -0x10, PT ;  /* 0xfffffff00300780c */ /* 0x000fe40003f24070 */
[----:B------:R-:W-:-:S11]  /*03c0*/  ISETP.NE.AND P0, PT, R11, RZ, PT ;  /* 0x000000ff0b00720c */ /* 0x000fd60003f05270 */
[----:B0-----:R-:W-:Y:S05]  /*03d0*/  @P1 BRA `(.L_x_38) ;  /* 0x0000000000f01947 */ /* 0x001fea0003800000 */
[----:B------:R-:W0:Y:S01]  /*03e0*/  LDC.64 R4, c[0x0][0x380] ;  /* 0x0000e000ff047b82 */ /* 0x000e220000000a00 */
[----:B------:R-:W-:-:S05]  /*03f0*/  LOP3.LUT R3, R2, 0xfffffff0, RZ, 0xc0, !PT ;  /* 0xfffffff002037812 */ /* 0x000fca00078ec0ff */
[----:B------:R-:W-:Y:S01]  /*0400*/  IMAD.MOV R3, RZ, RZ, -R3 ;  /* 0x000000ffff037224 */ /* 0x000fe200078e0a03 */
[----:B0-----:R-:W-:-:S04]  /*0410*/  IADD3 R4, P1, PT, R4, 0x20, RZ ;  /* 0x0000002004047810 */ /* 0x001fc80007f3e0ff */
[----:B------:R-:W-:-:S09]  /*0420*/  IADD3.X R5, PT, PT, RZ, R5, RZ, P1, !PT ;  /* 0x00000005ff057210 */ /* 0x000fd20000ffe4ff */
.L_x_39:
[----:B------:R-:W-:Y:S01]  /*0430*/  IMAD.WIDE R8, R0, 0x4, R4 ;  /* 0x0000000400087825 */ /* 0x000fe200078e0204 */
[----:B---3--:R-:W0:Y:S04]  /*0440*/  LDC.64 R6, c[0x0][0x388] ;  /* 0x0000e200ff067b82 */ /* 0x008e280000000a00 */
[----:B------:R-:W0:Y:S01]  /*0450*/  LDG.E R13, desc[UR4][R8.64+-0x20] ;  /* 0xffffe004080d7981 */ /* 0x000e22000c1e1900 */
[----:B------:R-:W-:Y:S01]  /*0460*/  MOV R10, 0x1 ;  /* 0x00000001000a7802 */ /* 0x000fe20000000f00 */
[----:B0-----:R-:W-:-:S05]  /*0470*/  IMAD.WIDE R12, R13, 0x4, R6 ;  /* 0x000000040d0c7825 */ /* 0x001fca00078e0206 */
[----:B------:R0:W-:Y:S04]  /*0480*/  REDG.E.ADD.STRONG.GPU desc[UR4][R12.64], R10 ;  /* 0x0000000a0c00798e */ /* 0x0001e8000c12e104 */
[----:B------:R-:W2:Y:S02]  /*0490*/  LDG.E R15, desc[UR4][R8.64+-0x1c] ;  /* 0xffffe404080f7981 */ /* 0x000ea4000c1e1900 */
[----:B--2---:R-:W-:-:S05]  /*04a0*/  IMAD.WIDE R14, R15, 0x4, R6 ;  /* 0x000000040f0e7825 */ /* 0x004fca00078e0206 */
[----:B------:R1:W-:Y:S04]  /*04b0*/  REDG.E.ADD.STRONG.GPU desc[UR4][R14.64], R10 ;  /* 0x0000000a0e00798e */ /* 0x0003e8000c12e104 */
[----:B------:R-:W2:Y:S02]  /*04c0*/  LDG.E R17, desc[UR4][R8.64+-0x18] ;  /* 0xffffe80408117981 */ /* 0x000ea4000c1e1900 */
[----:B--2---:R-:W-:-:S05]  /*04d0*/  IMAD.WIDE R16, R17, 0x4, R6 ;  /* 0x0000000411107825 */ /* 0x004fca00078e0206 */
[----:B------:R2:W-:Y:S04]  /*04e0*/  REDG.E.ADD.STRONG.GPU desc[UR4][R16.64], R10 ;  /* 0x0000000a1000798e */ /* 0x0005e8000c12e104 */
[----:B------:R-:W3:Y:S02]  /*04f0*/  LDG.E R19, desc[UR4][R8.64+-0x14] ;  /* 0xffffec0408137981 */ /* 0x000ee4000c1e1900 */
[----:B---3--:R-:W-:-:S05]  /*0500*/  IMAD.WIDE R18, R19, 0x4, R6 ;  /* 0x0000000413127825 */ /* 0x008fca00078e0206 */
[----:B------:R3:W-:Y:S04]  /*0510*/  REDG.E.ADD.STRONG.GPU desc[UR4][R18.64], R10 ;  /* 0x0000000a1200798e */ /* 0x0007e8000c12e104 */
[----:B------:R-:W0:Y:S02]  /*0520*/  LDG.E R21, desc[UR4][R8.64+-0x10] ;  /* 0xfffff00408157981 */ /* 0x000e24000c1e1900 */
[----:B0-----:R-:W-:-:S05]  /*0530*/  IMAD.WIDE R12, R21, 0x4, R6 ;  /* 0x00000004150c7825 */ /* 0x001fca00078e0206 */
[----:B------:R0:W-:Y:S04]  /*0540*/  REDG.E.ADD.STRONG.GPU desc[UR4][R12.64], R10 ;  /* 0x0000000a0c00798e */ /* 0x0001e8000c12e104 */
[----:B------:R-:W1:Y:S02]  /*0550*/  LDG.E R21, desc[UR4][R8.64+-0xc] ;  /* 0xfffff40408157981 */ /* 0x000e64000c1e1900 */
[----:B-1----:R-:W-:-:S05]  /*0560*/  IMAD.WIDE R14, R21, 0x4, R6 ;  /* 0x00000004150e7825 */ /* 0x002fca00078e0206 */
        /* <DEDUP_REMOVED lines=25> */
[----:B------:R-:W2:Y:S01]  /*0700*/  LDG.E R21, desc[UR4][R8.64+0x18] ;  /* 0x0000180408157981 */ /* 0x000ea2000c1e1900 */
[----:B------:R-:W-:Y:S01]  /*0710*/  IADD3 R3, PT, PT, R3, 0x10, RZ ;  /* 0x0000001003037810 */ /* 0x000fe20007ffe0ff */
[----:B--2---:R-:W-:-:S05]  /*0720*/  IMAD.WIDE R16, R21, 0x4, R6 ;  /* 0x0000000415107825 */ /* 0x004fca00078e0206 */
[----:B------:R3:W-:Y:S04]  /*0730*/  REDG.E.ADD.STRONG.GPU desc[UR4][R16.64], R10 ;  /* 0x0000000a1000798e */ /* 0x0007e8000c12e104 */
[----:B------:R-:W2:Y:S01]  /*0740*/  LDG.E R21, desc[UR4][R8.64+0x1c] ;  /* 0x00001c0408157981 */ /* 0x000ea2000c1e1900 */
[----:B------:R-:W-:Y:S01]  /*0750*/  ISETP.NE.AND P1, PT, R3, RZ, PT ;  /* 0x000000ff0300720c */ /* 0x000fe20003f25270 */
[----:B------:R-:W-:Y:S02]  /*0760*/  VIADD R0, R0, 0x10 ;  /* 0x0000001000007836 */ /* 0x000fe40000000000 */
[----:B--2---:R-:W-:-:S05]  /*0770*/  IMAD.WIDE R6, R21, 0x4, R6 ;  /* 0x0000000415067825 */ /* 0x004fca00078e0206 */
[----:B------:R3:W-:Y:S05]  /*0780*/  REDG.E.ADD.STRONG.GPU desc[UR4][R6.64], R10 ;  /* 0x0000000a0600798e */ /* 0x0007ea000c12e104 */
[----:B------:R-:W-:Y:S05]  /*0790*/  @P1 BRA `(.L_x_39) ;  /* 0xfffffffc00241947 */ /* 0x000fea000383ffff */
.L_x_38:
[----:B------:R-:W-:Y:S05]  /*07a0*/  BSYNC.RECONVERGENT B0 ;  /* 0x0000000000007941 */ /* 0x000fea0003800200 */
.L_x_37:
[----:B------:R-:W-:Y:S04]  /*07b0*/  BSSY.RECONVERGENT B0, `(.L_x_36) ;  /* 0x000004a000007945 */ /* 0x000fe80003800200 */
[----:B------:R-:W-:Y:S05]  /*07c0*/  @!P0 BRA `(.L_x_40) ;  /* 0x0000000400208947 */ /* 0x000fea0003800000 */
[----:B------:R-:W-:Y:S01]  /*07d0*/  ISETP.GE.U32.AND P0, PT, R11, 0x8, PT ;  /* 0x000000080b00780c */ /* 0x000fe20003f06070 */
[----:B------:R-:W-:Y:S01]  /*07e0*/  BSSY.RECONVERGENT B1, `(.L_x_41) ;  /* 0x0000021000017945 */ /* 0x000fe20003800200 */
[----:B---3--:R-:W-:-:S04]  /*07f0*/  LOP3.LUT R16, R2, 0x7, RZ, 0xc0, !PT ;  /* 0x0000000702107812 */ /* 0x008fc800078ec0ff */
[----:B------:R-:W-:-:S07]  /*0800*/  ISETP.NE.AND P1, PT, R16, RZ, PT ;  /* 0x000000ff1000720c */ /* 0x000fce0003f25270 */
[----:B------:R-:W-:Y:S06]  /*0810*/  @!P0 BRA `(.L_x_42) ;  /* 0x0000000000748947 */ /* 0x000fec0003800000 */
[----:B------:R-:W0:Y:S08]  /*0820*/  LDC.64 R4, c[0x0][0x380] ;  /* 0x0000e000ff047b82 */ /* 0x000e300000000a00 */
[----:B------:R-:W1:Y:S01]  /*0830*/  LDC.64 R6, c[0x0][0x388] ;  /* 0x0000e200ff067b82 */ /* 0x000e620000000a00 */
[----:B0-----:R-:W-:-:S05]  /*0840*/  IMAD.WIDE R4, R0, 0x4, R4 ;  /* 0x0000000400047825 */ /* 0x001fca00078e0204 */
[----:B------:R-:W1:Y:S01]  /*0850*/  LDG.E R9, desc[UR4][R4.64] ;  /* 0x0000000404097981 */ /* 0x000e62000c1e1900 */
[----:B------:R-:W-:Y:S02]  /*0860*/  HFMA2 R3, -RZ, RZ, 0, 5.9604644775390625e-08 ;  /* 0x00000001ff037431 */ /* 0x000fe400000001ff */
[----:B-1----:R-:W-:-:S05]  /*0870*/  IMAD.WIDE R8, R9, 0x4, R6 ;  /* 0x0000000409087825 */ /* 0x002fca00078e0206 */
        /* <DEDUP_REMOVED lines=19> */
[----:B------:R-:W2:Y:S02]  /*09b0*/  LDG.E R17, desc[UR4][R4.64+0x1c] ;  /* 0x00001c0404117981 */ /* 0x000ea4000c1e1900 */
[----:B--2---:R-:W-:-:S05]  /*09c0*/  IMAD.WIDE R6, R17, 0x4, R6 ;  /* 0x0000000411067825 */ /* 0x004fca00078e0206 */
[----:B------:R3:W-:Y:S01]  /*09d0*/  REDG.E.ADD.STRONG.GPU desc[UR4][R6.64], R3 ;  /* 0x000000030600798e */ /* 0x0007e2000c12e104 */
[----:B------:R-:W-:-:S07]  /*09e0*/  IADD3 R0, PT, PT, R0, 0x8, RZ ;  /* 0x0000000800007810 */ /* 0x000fce0007ffe0ff */
.L_x_42:
[----:B------:R-:W-:Y:S05]  /*09f0*/  BSYNC.RECONVERGENT B1 ;  /* 0x0000000000017941 */ /* 0x000fea0003800200 */
.L_x_41:
        /* <DEDUP_REMOVED lines=10> */
[----:B------:R-:W-:Y:S01]  /*0aa0*/  MOV R15, 0x1 ;  /* 0x00000001000f7802 */ /* 0x000fe20000000f00 */
        /* <DEDUP_REMOVED lines=8> */
[----:B------:R-:W2:Y:S02]  /*0b30*/  LDG.E R13, desc[UR4][R10.64+0xc] ;  /* 0x00000c040a0d7981 */ /* 0x000ea4000c1e1900 */
[----:B--2---:R-:W-:-:S05]  /*0b40*/  IMAD.WIDE R8, R13, 0x4, R8 ;  /* 0x000000040d087825 */ /* 0x004fca00078e0208 */
[----:B------:R0:W-:Y:S01]  /*0b50*/  REDG.E.ADD.STRONG.GPU desc[UR4][R8.64], R15 ;  /* 0x0000000f0800798e */ /* 0x0001e2000c12e104 */
[----:B------:R-:W-:-:S07]  /*0b60*/  VIADD R0, R0, 0x4 ;  /* 0x0000000400007836 */ /* 0x000fce0000000000 */
.L_x_44:
[----:B------:R-:W-:Y:S05]  /*0b70*/  BSYNC.RECONVERGENT B1 ;  /* 0x0000000000017941 */ /* 0x000fea0003800200 */
.L_x_43:
[----:B------:R-:W-:Y:S05]  /*0b80*/  @!P1 BRA `(.L_x_40) ;  /* 0x0000000000309947 */ /* 0x000fea0003800000 */
[----:B0-----:R-:W0:Y:S01]  /*0b90*/  LDC.64 R6, c[0x0][0x380] ;  /* 0x0000e000ff067b82 */ /* 0x001e220000000a00 */
[----:B------:R-:W-:-:S07]  /*0ba0*/  IADD3 R10, PT, PT, -R12, RZ, RZ ;  /* 0x000000ff0c0a7210 */ /* 0x000fce0007ffe1ff */
[----:B------:R-:W1:Y:S02]  /*0bb0*/  LDC.64 R8, c[0x0][0x388] ;  /* 0x0000e200ff087b82 */ /* 0x000e640000000a00 */
.L_x_45:
[----:B0-----:R-:W-:-:S06]  /*0bc0*/  IMAD.WIDE R2, R0, 0x4, R6 ;  /* 0x0000000400027825 */ /* 0x001fcc00078e0206 */
[----:B------:R-:W1:Y:S01]  /*0bd0*/  LDG.E R3, desc[UR4][R2.64] ;  /* 0x0000000402037981 */ /* 0x000e62000c1e1900 */
[----:B------:R-:W-:Y:S01]  /*0be0*/  IADD3 R10, PT, PT, R10, 0x1, RZ ;  /* 0x000000010a0a7810 */ /* 0x000fe20007ffe0ff */
[----:B--2---:R-:W-:-:S03]  /*0bf0*/  HFMA2 R11, -RZ, RZ, 0, 5.9604644775390625e-08 ;  /* 0x00000001ff0b7431 */ /* 0x004fc600000001ff */
[----:B------:R-:W-:Y:S02]  /*0c00*/  ISETP.NE.AND P0, PT, R10, RZ, PT ;  /* 0x000000ff0a00720c */ /* 0x000fe40003f05270 */
[----:B------:R-:W-:Y:S01]  /*0c10*/  IADD3 R0, PT, PT, R0, 0x1, RZ ;  /* 0x0000000100007810 */ /* 0x000fe20007ffe0ff */
[----:B-1----:R-:W-:-:S05]  /*0c20*/  IMAD.WIDE R4, R3, 0x4, R8 ;  /* 0x0000000403047825 */ /* 0x002fca00078e0208 */
[----:B------:R2:W-:Y:S05]  /*0c30*/  REDG.E.ADD.STRONG.GPU desc[UR4][R4.64], R11 ;  /* 0x0000000b0400798e */ /* 0x0005ea000c12e104 */
[----:B------:R-:W-:Y:S05]  /*0c40*/  @P0 BRA `(.L_x_45) ;  /* 0xfffffffc00dc0947 */ /* 0x000fea000383ffff */
.L_x_40:
[----:B------:R-:W-:Y:S05]  /*0c50*/  BSYNC.RECONVERGENT B0 ;  /* 0x0000000000007941 */ /* 0x000fea0003800200 */
.L_x_36:
[----:B------:R-:W-:Y:S06]  /*0c60*/  BAR.SYNC.DEFER_BLOCKING 0x0 ;  /* 0x0000000000007b1d */ /* 0x000fec0000010000 */
[----:B------:R-:W-:Y:S05]  /*0c70*/  EXIT ;  /* 0x000000000000794d */ /* 0x000fea0003800000 */
.L_x_46:
        /* <DEDUP_REMOVED lines=16> */
.L_x_50:


//--------------------- .nv.shared._Z9countSortPiS_i --------------------------
	.section	.nv.shared._Z9countSortPiS_i,"aw",@nobits
	.sectionflags	@""
	.align	16
	.zero		1024


//--------------------- .nv.shared.reserved.0     --------------------------
	.section	.nv.shared.reserved.0,"aw",@nobits
	.weak		__nv_reservedSMEM_offset_0_alias
	.size		__nv_reservedSMEM_offset_0_alias, 0, 64
	.other		__nv_reservedSMEM_offset_0_alias,@"STO_CUDA_RESERVED_SHARED STV_DEFAULT"
__nv_reservedSMEM_offset_0_alias:
	.zero		0
	.zero		64


//--------------------- .nv.shared._Z9spreadSumPiS_i --------------------------
	.section	.nv.shared._Z9spreadSumPiS_i,"aw",@nobits
	.sectionflags	@""
	.align	16
	.zero		1024


//--------------------- .nv.shared._Z9scanCountPiS_i --------------------------
	.section	.nv.shared._Z9scanCountPiS_i,"aw",@nobits
	.sectionflags	@""
	.align	16
	.zero		1024


//--------------------- .nv.shared._Z10countArrayPiS_ii --------------------------
	.section	.nv.shared._Z10countArrayPiS_ii,"aw",@nobits
	.sectionflags	@""
	.align	16
	.zero		1024


//--------------------- .nv.constant0._Z9countSortPiS_i --------------------------
	.section	.nv.constant0._Z9countSortPiS_i,"a",@progbits
	.sectionflags	@""
	.align	4
.nv.constant0._Z9countSortPiS_i:
	.zero		916


//--------------------- .nv.constant0._Z9spreadSumPiS_i --------------------------
	.section	.nv.constant0._Z9spreadSumPiS_i,"a",@progbits
	.sectionflags	@""
	.align	4
.nv.constant0._Z9spreadSumPiS_i:
	.zero		916


//--------------------- .nv.constant0._Z9scanCountPiS_i --------------------------
	.section	.nv.constant0._Z9scanCountPiS_i,"a",@progbits
	.sectionflags	@""
	.align	4
.nv.constant0._Z9scanCountPiS_i:
	.zero		916


//--------------------- .nv.constant0._Z10countArrayPiS_ii --------------------------
	.section	.nv.constant0._Z10countArrayPiS_ii,"a",@progbits
	.sectionflags	@""
	.align	4
.nv.constant0._Z10countArrayPiS_ii:
	.zero		920


//--------------------- SYMBOLS --------------------------

	.type		.nv.reservedSmem.offset0,@object
	.size		.nv.reservedSmem.offset0,0x4
	.type		.nv.reservedSmem.cap,@object
	.size		.nv.reservedSmem.cap,0x4
